// auto-generated by cutlass_sweep.gemm — config: {"arch": "sm_90", "cluster_m": 2, "cluster_n": 2, "dtype": "tf32", "stages": 5, "tile_k": 64, "tile_m": 128, "tile_n": 256}
#include "cutlass/cutlass.h"
#include "cutlass/gemm/collective/collective_builder.hpp"
#include "cutlass/gemm/device/gemm_universal_adapter.h"
#include "cutlass/gemm/kernel/gemm_universal.hpp"
#include "cutlass/epilogue/collective/collective_builder.hpp"

using ElemA = cutlass::tfloat32_t;
using ElemB = cutlass::tfloat32_t;
using ElemCD = cutlass::tfloat32_t;
using Acc  = float;
using TileShape    = cute::Shape<cute::_128, cute::_256, cute::_64>;
using ClusterShape = cute::Shape<cute::_2, cute::_2, cute::_1>;

using CollectiveEpilogue = typename cutlass::epilogue::collective::CollectiveBuilder<
    cutlass::arch::Sm90, cutlass::arch::OpClassTensorOp,
    TileShape, ClusterShape,
    cutlass::epilogue::collective::EpilogueTileAuto,
    Acc, Acc,
    ElemCD, cutlass::layout::RowMajor, 128 / cutlass::sizeof_bits<ElemCD>::value,
    ElemCD, cutlass::layout::RowMajor, 128 / cutlass::sizeof_bits<ElemCD>::value,
    cutlass::epilogue::collective::EpilogueScheduleAuto
  >::CollectiveOp;

using CollectiveMainloop = typename cutlass::gemm::collective::CollectiveBuilder<
    cutlass::arch::Sm90, cutlass::arch::OpClassTensorOp,
    ElemA, cutlass::layout::RowMajor, 128 / cutlass::sizeof_bits<ElemA>::value,
    ElemB, cutlass::layout::ColumnMajor, 128 / cutlass::sizeof_bits<ElemB>::value,
    Acc,
    TileShape, ClusterShape,
    cutlass::gemm::collective::StageCount<5>,
    cutlass::gemm::collective::KernelScheduleAuto
  >::CollectiveOp;

using GemmKernel = cutlass::gemm::kernel::GemmUniversal<
    cute::Shape<int,int,int,int>,
    CollectiveMainloop,
    CollectiveEpilogue
>;
using Gemm = cutlass::gemm::device::GemmUniversalAdapter<GemmKernel>;

// Force the device kernel symbol into the cubin without needing a host main.
auto* _anchor = &cutlass::device_kernel<GemmKernel>;


// ===== COMPILED SASS (sm_90a) =====

	.target	sm_90a

	.elftype	@"ET_EXEC"


//--------------------- .note.nv.tkinfo           --------------------------
	.section	.note.nv.tkinfo,"",@"SHT_NOTE"
	.sectionflags	@"SHF_NOTE_NV_TKINFO"
	.tkinfo
        /*0018*/ 	.word	0x00000002
        /*0030*/ 	.string	""
        /*0030*/ 	.string	"ptxas"
        /*0030*/ 	.string	"Cuda compilation tools, release 13.0, V13.0.88"
        /*0030*/ 	.string	"Build cuda_13.0.r13.0/compiler.36424714_0"
        /*0030*/ 	.string	"-arch sm_90a -m 64 "



//--------------------- .note.nv.cuinfo           --------------------------
	.section	.note.nv.cuinfo,"",@"SHT_NOTE"
	.sectionflags	@"SHF_NOTE_NV_CUINFO"
        /*0018*/ 	.short	0x0002
        /*001a*/ 	.short	0x005a
        /*001c*/ 	.short	0x0082
	.zero		2


//--------------------- .nv.info                  --------------------------
	.section	.nv.info,"",@"SHT_CUDA_INFO"
	.align	4


	//----- nvinfo : EIATTR_REGCOUNT
	.align		4
        /*0000*/ 	.byte	0x04, 0x2f
        /*0002*/ 	.short	(.L_15 - .L_14)
	.align		4
.L_14:
        /*0004*/ 	.word	index@(_ZN7cutlass13device_kernelINS_4gemm6kernel13GemmUniversalIN4cute5tupleIJiiiiEEENS1_10collective13CollectiveMmaINS1_34MainloopSm90TmaGmmaWarpSpecializedILi5ENS5_IJNS4_1CILi2EEESB_NSA_ILi1EEEEEENS1_35KernelTmaWarpSpecializedCooperativeEEENS5_IJNSA_ILi128EEENSA_ILi256EEENSA_ILi64EEEEEENS_10tfloat32_tENS5_IJlSC_lEEESK_SL_NS4_8TiledMMAINS4_8MMA_AtomIJNS4_4SM904GMMA30MMA_64x256x8_F32TF32TF32_SS_TNILNSP_7ScaleInE1ELSR_1EEEEEENS4_6LayoutINS5_IJSB_SC_SC_EEENS5_IJSC_NSA_ILi0EEESW_EEEEENS5_IJNS4_10UnderscoreESZ_SZ_EEEEENS4_23SM90_TMA_LOAD_MULTICASTENS4_14ComposedLayoutINS4_7SwizzleILi3ELi4ELi3EEENS4_18smem_ptr_flag_bitsILi32EEENSU_INS5_IJNSA_ILi8EEENSA_ILi32EEEEEENS5_IJS19_SC_EEEEEEEvNS4_8identityES12_S1D_vS1E_EENS_8epilogue10collective6detail29Sm90TmaWarpSpecializedAdapterINS1H_15DefaultEpilogueISK_SL_SL_NS1G_6thread17LinearCombinationISK_Li1EffLNS1L_9ScaleType4KindE0ELNS_15FloatRoundStyleE2ESK_EENS1_15EpilogueDefaultEEEEEvvEEEEvNT_6ParamsE)
        /*0008*/ 	.word	0x000000a8


	//----- nvinfo : EIATTR_FRAME_SIZE
	.align		4
.L_15:
        /*000c*/ 	.byte	0x04, 0x11
        /*000e*/ 	.short	(.L_17 - .L_16)
	.align		4
.L_16:
        /*0010*/ 	.word	index@(_ZN7cutlass13device_kernelINS_4gemm6kernel13GemmUniversalIN4cute5tupleIJiiiiEEENS1_10collective13CollectiveMmaINS1_34MainloopSm90TmaGmmaWarpSpecializedILi5ENS5_IJNS4_1CILi2EEESB_NSA_ILi1EEEEEENS1_35KernelTmaWarpSpecializedCooperativeEEENS5_IJNSA_ILi128EEENSA_ILi256EEENSA_ILi64EEEEEENS_10tfloat32_tENS5_IJlSC_lEEESK_SL_NS4_8TiledMMAINS4_8MMA_AtomIJNS4_4SM904GMMA30MMA_64x256x8_F32TF32TF32_SS_TNILNSP_7ScaleInE1ELSR_1EEEEEENS4_6LayoutINS5_IJSB_SC_SC_EEENS5_IJSC_NSA_ILi0EEESW_EEEEENS5_IJNS4_10UnderscoreESZ_SZ_EEEEENS4_23SM90_TMA_LOAD_MULTICASTENS4_14ComposedLayoutINS4_7SwizzleILi3ELi4ELi3EEENS4_18smem_ptr_flag_bitsILi32EEENSU_INS5_IJNSA_ILi8EEENSA_ILi32EEEEEENS5_IJS19_SC_EEEEEEEvNS4_8identityES12_S1D_vS1E_EENS_8epilogue10collective6detail29Sm90TmaWarpSpecializedAdapterINS1H_15DefaultEpilogueISK_SL_SL_NS1G_6thread17LinearCombinationISK_Li1EffLNS1L_9ScaleType4KindE0ELNS_15FloatRoundStyleE2ESK_EENS1_15EpilogueDefaultEEEEEvvEEEEvNT_6ParamsE)
        /*0014*/ 	.word	0x00000000


	//----- nvinfo : EIATTR_MIN_STACK_SIZE
	.align		4
.L_17:
        /*0018*/ 	.byte	0x04, 0x12
        /*001a*/ 	.short	(.L_19 - .L_18)
	.align		4
.L_18:
        /*001c*/ 	.word	index@(_ZN7cutlass13device_kernelINS_4gemm6kernel13GemmUniversalIN4cute5tupleIJiiiiEEENS1_10collective13CollectiveMmaINS1_34MainloopSm90TmaGmmaWarpSpecializedILi5ENS5_IJNS4_1CILi2EEESB_NSA_ILi1EEEEEENS1_35KernelTmaWarpSpecializedCooperativeEEENS5_IJNSA_ILi128EEENSA_ILi256EEENSA_ILi64EEEEEENS_10tfloat32_tENS5_IJlSC_lEEESK_SL_NS4_8TiledMMAINS4_8MMA_AtomIJNS4_4SM904GMMA30MMA_64x256x8_F32TF32TF32_SS_TNILNSP_7ScaleInE1ELSR_1EEEEEENS4_6LayoutINS5_IJSB_SC_SC_EEENS5_IJSC_NSA_ILi0EEESW_EEEEENS5_IJNS4_10UnderscoreESZ_SZ_EEEEENS4_23SM90_TMA_LOAD_MULTICASTENS4_14ComposedLayoutINS4_7SwizzleILi3ELi4ELi3EEENS4_18smem_ptr_flag_bitsILi32EEENSU_INS5_IJNSA_ILi8EEENSA_ILi32EEEEEENS5_IJS19_SC_EEEEEEEvNS4_8identityES12_S1D_vS1E_EENS_8epilogue10collective6detail29Sm90TmaWarpSpecializedAdapterINS1H_15DefaultEpilogueISK_SL_SL_NS1G_6thread17LinearCombinationISK_Li1EffLNS1L_9ScaleType4KindE0ELNS_15FloatRoundStyleE2ESK_EENS1_15EpilogueDefaultEEEEEvvEEEEvNT_6ParamsE)
        /*0020*/ 	.word	0x00000000
.L_19:


//--------------------- .nv.compat                --------------------------
	.section	.nv.compat,"",@"SHT_CUDA_COMPAT_INFO"
	.align	4
        /*0000*/ 	.byte	0x02, 0x09, 0x01, 0x00, 0x02, 0x02, 0x04, 0x00, 0x02, 0x05, 0x05, 0x00, 0x03, 0x07, 0x01, 0x01
        /*0010*/ 	.byte	0x02, 0x03, 0x01, 0x00, 0x02, 0x06, 0x01, 0x00, 0x04, 0x0b, 0x08, 0x00, 0x00, 0x00, 0x00, 0x00
        /*0020*/ 	.byte	0x00, 0x00, 0x00, 0x00


//--------------------- .nv.info._ZN7cutlass13device_kernelINS_4gemm6kernel13GemmUniversalIN4cute5tupleIJiiiiEEENS1_10collective13CollectiveMmaINS1_34MainloopSm90TmaGmmaWarpSpecializedILi5ENS5_IJNS4_1CILi2EEESB_NSA_ILi1EEEEEENS1_35KernelTmaWarpSpecializedCooperativeEEENS5_IJNSA_ILi128EEENSA_ILi256EEENSA_ILi64EEEEEENS_10tfloat32_tENS5_IJlSC_lEEESK_SL_NS4_8TiledMMAINS4_8MMA_AtomIJNS4_4SM904GMMA30MMA_64x256x8_F32TF32TF32_SS_TNILNSP_7ScaleInE1ELSR_1EEEEEENS4_6LayoutINS5_IJSB_SC_SC_EEENS5_IJSC_NSA_ILi0EEESW_EEEEENS5_IJNS4_10UnderscoreESZ_SZ_EEEEENS4_23SM90_TMA_LOAD_MULTICASTENS4_14ComposedLayoutINS4_7SwizzleILi3ELi4ELi3EEENS4_18smem_ptr_flag_bitsILi32EEENSU_INS5_IJNSA_ILi8EEENSA_ILi32EEEEEENS5_IJS19_SC_EEEEEEEvNS4_8identityES12_S1D_vS1E_EENS_8epilogue10collective6detail29Sm90TmaWarpSpecializedAdapterINS1H_15DefaultEpilogueISK_SL_SL_NS1G_6thread17LinearCombinationISK_Li1EffLNS1L_9ScaleType4KindE0ELNS_15FloatRoundStyleE2ESK_EENS1_15EpilogueDefaultEEEEEvvEEEEvNT_6ParamsE --------------------------
	.section	.nv.info._ZN7cutlass13device_kernelINS_4gemm6kernel13GemmUniversalIN4cute5tupleIJiiiiEEENS1_10collective13CollectiveMmaINS1_34MainloopSm90TmaGmmaWarpSpecializedILi5ENS5_IJNS4_1CILi2EEESB_NSA_ILi1EEEEEENS1_35KernelTmaWarpSpecializedCooperativeEEENS5_IJNSA_ILi128EEENSA_ILi256EEENSA_ILi64EEEEEENS_10tfloat32_tENS5_IJlSC_lEEESK_SL_NS4_8TiledMMAINS4_8MMA_AtomIJNS4_4SM904GMMA30MMA_64x256x8_F32TF32TF32_SS_TNILNSP_7ScaleInE1ELSR_1EEEEEENS4_6LayoutINS5_IJSB_SC_SC_EEENS5_IJSC_NSA_ILi0EEESW_EEEEENS5_IJNS4_10UnderscoreESZ_SZ_EEEEENS4_23SM90_TMA_LOAD_MULTICASTENS4_14ComposedLayoutINS4_7SwizzleILi3ELi4ELi3EEENS4_18smem_ptr_flag_bitsILi32EEENSU_INS5_IJNSA_ILi8EEENSA_ILi32EEEEEENS5_IJS19_SC_EEEEEEEvNS4_8identityES12_S1D_vS1E_EENS_8epilogue10collective6detail29Sm90TmaWarpSpecializedAdapterINS1H_15DefaultEpilogueISK_SL_SL_NS1G_6thread17LinearCombinationISK_Li1EffLNS1L_9ScaleType4KindE0ELNS_15FloatRoundStyleE2ESK_EENS1_15EpilogueDefaultEEEEEvvEEEEvNT_6ParamsE,"",@"SHT_CUDA_INFO"
	.sectionflags	@""
	.align	4


	//----- nvinfo : EIATTR_CUDA_API_VERSION
	.align		4
        /*0000*/ 	.byte	0x04, 0x37
        /*0002*/ 	.short	(.L_21 - .L_20)
.L_20:
        /*0004*/ 	.word	0x00000082


	//----- nvinfo : EIATTR_KPARAM_INFO
	.align		4
.L_21:
        /*0008*/ 	.byte	0x04, 0x17
        /*000a*/ 	.short	(.L_23 - .L_22)
.L_22:
        /*000c*/ 	.word	0x00000000
        /*0010*/ 	.short	0x0000
        /*0012*/ 	.short	0x0070
        /*0014*/ 	.byte	0x00, 0xf0, 0x01, 0x10


	//----- nvinfo : EIATTR_SPARSE_MMA_MASK
	.align		4
.L_23:
        /*0018*/ 	.byte	0x03, 0x50
        /*001a*/ 	.short	0x0000


	//----- nvinfo : EIATTR_MAXREG_COUNT
	.align		4
        /*001c*/ 	.byte	0x03, 0x1b
        /*001e*/ 	.short	0x00a8


	//----- nvinfo : EIATTR_NUM_BARRIERS
	.align		4
        /*0020*/ 	.byte	0x02, 0x4c
        /*0022*/ 	.byte	0x01
	.zero		1


	//----- nvinfo : EIATTR_EXTERNS
	.align		4
        /*0024*/ 	.byte	0x04, 0x0f
        /*0026*/ 	.short	(.L_25 - .L_24)


	//   ....[0]....
	.align		4
.L_24:
        /*0028*/ 	.word	index@(__assertfail)


	//----- nvinfo : EIATTR_MERCURY_ISA_VERSION
	.align		4
.L_25:
        /*002c*/ 	.byte	0x03, 0x5f
        /*002e*/ 	.short	0x0101


	//----- nvinfo : EIATTR_INT_WARP_WIDE_INSTR_OFFSETS
	.align		4
        /*0030*/ 	.byte	0x04, 0x31
        /*0032*/ 	.short	(.L_27 - .L_26)


	//   ....[0]....
.L_26:
        /*0034*/ 	.word	0x000004a0


	//   ....[1]....
        /*0038*/ 	.word	0x000004d0


	//   ....[2]....
        /*003c*/ 	.word	0x00000690


	//----- nvinfo : EIATTR_COOP_GROUP_MASK_REGIDS
	.align		4
.L_27:
        /*0040*/ 	.byte	0x04, 0x29
        /*0042*/ 	.short	(.L_29 - .L_28)


	//   ....[0]....
.L_28:
        /*0044*/ 	.word	0xffffffff


	//   ....[1]....
        /*0048*/ 	.word	0xffffffff


	//   ....[2]....
        /*004c*/ 	.word	0xffffffff


	//   ....[3]....
        /*0050*/ 	.word	0xffffffff


	//   ....[4]....
        /*0054*/ 	.word	0xffffffff


	//   ....[5]....
        /*0058*/ 	.word	0xffffffff


	//----- nvinfo : EIATTR_COOP_GROUP_INSTR_OFFSETS
	.align		4
.L_29:
        /*005c*/ 	.byte	0x04, 0x28
        /*005e*/ 	.short	(.L_31 - .L_30)


	//   ....[0]....
.L_30:
        /*0060*/ 	.word	0x00000060


	//   ....[1]....
        /*0064*/ 	.word	0x00000070


	//   ....[2]....
        /*0068*/ 	.word	0x00000130


	//   ....[3]....
        /*006c*/ 	.word	0x000002f0


	//   ....[4]....
        /*0070*/ 	.word	0x00000810


	//   ....[5]....
        /*0074*/ 	.word	0x00001260


	//----- nvinfo : EIATTR_REG_RECONFIG
	.align		4
.L_31:
        /*0078*/ 	.byte	0x01, 0x54
	.zero		2


	//----- nvinfo : EIATTR_SYSCALL_OFFSETS
	.align		4
        /*007c*/ 	.byte	0x04, 0x46
        /*007e*/ 	.short	(.L_33 - .L_32)


	//   ....[0]....
.L_32:
        /*0080*/ 	.word	0x00001420


	//----- nvinfo : EIATTR_MBARRIER_INSTR_OFFSETS
	.align		4
.L_33:
        /*0084*/ 	.byte	0x04, 0x39
        /*0086*/ 	.short	(.L_35 - .L_34)


	//   ....[0]....
.L_34:
        /*0088*/ 	.word	0x00000230
        /*008c*/ 	.word	0x000000ff
        /*0090*/ 	.word	0x00000000
        /*0094*/ 	.short	0x0100
        /*0096*/ 	.byte	0x08
	.zero		1


	//   ....[1]....
        /*0098*/ 	.word	0x00000240
        /*009c*/ 	.word	0x000000ff
        /*00a0*/ 	.word	0x00000028
        /*00a4*/ 	.short	0x0100
        /*00a6*/ 	.byte	0x08
	.zero		1


	//   ....[2]....
        /*00a8*/ 	.word	0x00000250
        /*00ac*/ 	.word	0x000000ff
        /*00b0*/ 	.word	0x00000008
        /*00b4*/ 	.short	0x0100
        /*00b6*/ 	.byte	0x08
	.zero		1


	//   ....[3]....
        /*00b8*/ 	.word	0x00000260
        /*00bc*/ 	.word	0x000000ff
        /*00c0*/ 	.word	0x00000030
        /*00c4*/ 	.short	0x0100
        /*00c6*/ 	.byte	0x08
	.zero		1


	//   ....[4]....
        /*00c8*/ 	.word	0x00000270
        /*00cc*/ 	.word	0x000000ff
        /*00d0*/ 	.word	0x00000010
        /*00d4*/ 	.short	0x0100
        /*00d6*/ 	.byte	0x08
	.zero		1


	//   ....[5]....
        /*00d8*/ 	.word	0x00000280
        /*00dc*/ 	.word	0x000000ff
        /*00e0*/ 	.word	0x00000038
        /*00e4*/ 	.short	0x0100
        /*00e6*/ 	.byte	0x08
	.zero		1


	//   ....[6]....
        /*00e8*/ 	.word	0x00000290
        /*00ec*/ 	.word	0x000000ff
        /*00f0*/ 	.word	0x00000018
        /*00f4*/ 	.short	0x0100
        /*00f6*/ 	.byte	0x08
	.zero		1


	//   ....[7]....
        /*00f8*/ 	.word	0x000002a0
        /*00fc*/ 	.word	0x000000ff
        /*0100*/ 	.word	0x00000040
        /*0104*/ 	.short	0x0100
        /*0106*/ 	.byte	0x08
	.zero		1


	//   ....[8]....
        /*0108*/ 	.word	0x000002b0
        /*010c*/ 	.word	0x000000ff
        /*0110*/ 	.word	0x00000020
        /*0114*/ 	.short	0x0100
        /*0116*/ 	.byte	0x08
	.zero		1


	//   ....[9]....
        /*0118*/ 	.word	0x000002c0
        /*011c*/ 	.word	0x000000ff
        /*0120*/ 	.word	0x00000048
        /*0124*/ 	.short	0x0100
        /*0126*/ 	.byte	0x08
	.zero		1


	//   ....[10]....
        /*0128*/ 	.word	0x00000710
        /*012c*/ 	.word	0x000000ff
        /*0130*/ 	.word	0x00000060
        /*0134*/ 	.short	0x0100
        /*0136*/ 	.byte	0x06
	.zero		1


	//   ....[11]....
        /*0138*/ 	.word	0x000007a0
        /*013c*/ 	.word	0x000000ff
        /*0140*/ 	.word	0x00000068
        /*0144*/ 	.short	0x0100
        /*0146*/ 	.byte	0x06
	.zero		1


	//   ....[12]....
        /*0148*/ 	.word	0x000014e0
        /*014c*/ 	.word	0x00000003
        /*0150*/ 	.word	0x00000000
        /*0154*/ 	.short	0x010a
        /*0156*/ 	.byte	0x3f
	.zero		1


	//   ....[13]....
        /*0158*/ 	.word	0x00001520
        /*015c*/ 	.word	0x00000003
        /*0160*/ 	.word	0x00000000
        /*0164*/ 	.short	0x010a
        /*0166*/ 	.byte	0x3f
	.zero		1


	//   ....[14]....
        /*0168*/ 	.word	0x00001b20
        /*016c*/ 	.word	0x00000005
        /*0170*/ 	.word	0x00000000
        /*0174*/ 	.short	0x010a
        /*0176*/ 	.byte	0x3f
	.zero		1


	//   ....[15]....
        /*0178*/ 	.word	0x00001b60
        /*017c*/ 	.word	0x00000005
        /*0180*/ 	.word	0x00000000
        /*0184*/ 	.short	0x010a
        /*0186*/ 	.byte	0x3f
	.zero		1


	//   ....[16]....
        /*0188*/ 	.word	0x00001ff0
        /*018c*/ 	.word	0x00000005
        /*0190*/ 	.word	0x00000000
        /*0194*/ 	.short	0x0101
        /*0196*/ 	.byte	0x3f
	.zero		1


	//   ....[17]....
        /*0198*/ 	.word	0x00002210
        /*019c*/ 	.word	0x00000003
        /*01a0*/ 	.word	0x00000000
        /*01a4*/ 	.short	0x0101
        /*01a6*/ 	.byte	0x3f
	.zero		1


	//   ....[18]....
        /*01a8*/ 	.word	0x0000b0c0
        /*01ac*/ 	.word	0x0000000e
        /*01b0*/ 	.word	0x00000028
        /*01b4*/ 	.short	0x010a
        /*01b6*/ 	.byte	0x3f
	.zero		1


	//   ....[19]....
        /*01b8*/ 	.word	0x0000b530
        /*01bc*/ 	.word	0x00000006
        /*01c0*/ 	.word	0x00000068
        /*01c4*/ 	.short	0x0101
        /*01c6*/ 	.byte	0x3f
	.zero		1


	//   ....[20]....
        /*01c8*/ 	.word	0x0000bc60
        /*01cc*/ 	.word	0x00000007
        /*01d0*/ 	.word	0x00000000
        /*01d4*/ 	.short	0x010a
        /*01d6*/ 	.byte	0x3f
	.zero		1


	//   ....[21]....
        /*01d8*/ 	.word	0x0000bce0
        /*01dc*/ 	.word	0x00000009
        /*01e0*/ 	.word	0x00000000
        /*01e4*/ 	.short	0x010a
        /*01e6*/ 	.byte	0x3f
	.zero		1


	//   ....[22]....
        /*01e8*/ 	.word	0x0000bd70
        /*01ec*/ 	.word	0x00000006
        /*01f0*/ 	.word	0x00000000
        /*01f4*/ 	.short	0x010a
        /*01f6*/ 	.byte	0x3f
	.zero		1


	//   ....[23]....
        /*01f8*/ 	.word	0x0000be00
        /*01fc*/ 	.word	0x00000009
        /*0200*/ 	.word	0x00000000
        /*0204*/ 	.short	0x010a
        /*0206*/ 	.byte	0x3f
	.zero		1


	//   ....[24]....
        /*0208*/ 	.word	0x0000be90
        /*020c*/ 	.word	0x00000003
        /*0210*/ 	.word	0x00000000
        /*0214*/ 	.short	0x010a
        /*0216*/ 	.byte	0x3f
	.zero		1


	//   ....[25]....
        /*0218*/ 	.word	0x0000bef0
        /*021c*/ 	.word	0x00000003
        /*0220*/ 	.word	0x00000000
        /*0224*/ 	.short	0x010a
        /*0226*/ 	.byte	0x3f
	.zero		1


	//   ....[26]....
        /*0228*/ 	.word	0x0000bf40
        /*022c*/ 	.word	0x00000005
        /*0230*/ 	.word	0x00000000
        /*0234*/ 	.short	0x010a
        /*0236*/ 	.byte	0x3f
	.zero		1


	//   ....[27]....
        /*0238*/ 	.word	0x0000c010
        /*023c*/ 	.word	0x0000000e
        /*0240*/ 	.word	0x00000028
        /*0244*/ 	.short	0x010a
        /*0246*/ 	.byte	0x3f
	.zero		1


	//   ....[28]....
        /*0248*/ 	.word	0x0000c0e0
        /*024c*/ 	.word	0x00000007
        /*0250*/ 	.word	0x00000000
        /*0254*/ 	.short	0x010a
        /*0256*/ 	.byte	0x3f
	.zero		1


	//   ....[29]....
        /*0258*/ 	.word	0x0000c130
        /*025c*/ 	.word	0x00000009
        /*0260*/ 	.word	0x00000000
        /*0264*/ 	.short	0x010a
        /*0266*/ 	.byte	0x3f
	.zero		1


	//   ....[30]....
        /*0268*/ 	.word	0x0000c180
        /*026c*/ 	.word	0x00000006
        /*0270*/ 	.word	0x00000000
        /*0274*/ 	.short	0x010a
        /*0276*/ 	.byte	0x3f
	.zero		1


	//   ....[31]....
        /*0278*/ 	.word	0x0000c1d0
        /*027c*/ 	.word	0x00000009
        /*0280*/ 	.word	0x00000000
        /*0284*/ 	.short	0x010a
        /*0286*/ 	.byte	0x3f
	.zero		1


	//----- nvinfo : EIATTR_NUM_MBARRIERS
	.align		4
.L_35:
        /*0288*/ 	.byte	0x03, 0x38
        /*028a*/ 	.short	0x000c


	//----- nvinfo : EIATTR_EXIT_INSTR_OFFSETS
	.align		4
        /*028c*/ 	.byte	0x04, 0x1c
        /*028e*/ 	.short	(.L_37 - .L_36)


	//   ....[0]....
.L_36:
        /*0290*/ 	.word	0x00000970


	//   ....[1]....
        /*0294*/ 	.word	0x00001190


	//   ....[2]....
        /*0298*/ 	.word	0x0000a700


	//   ....[3]....
        /*029c*/ 	.word	0x0000ac60


	//   ....[4]....
        /*02a0*/ 	.word	0x0000bee0


	//----- nvinfo : EIATTR_MAX_THREADS
	.align		4
.L_37:
        /*02a4*/ 	.byte	0x04, 0x05
        /*02a6*/ 	.short	(.L_39 - .L_38)
.L_38:
        /*02a8*/ 	.word	0x00000180
        /*02ac*/ 	.word	0x00000001
        /*02b0*/ 	.word	0x00000001


	//----- nvinfo : EIATTR_CRS_STACK_SIZE
	.align		4
.L_39:
        /*02b4*/ 	.byte	0x04, 0x1e
        /*02b6*/ 	.short	(.L_41 - .L_40)
.L_40:
        /*02b8*/ 	.word	0x00000000


	//----- nvinfo : EIATTR_CBANK_PARAM_SIZE
	.align		4
.L_41:
        /*02bc*/ 	.byte	0x03, 0x19
        /*02be*/ 	.short	0x0470


	//----- nvinfo : EIATTR_PARAM_CBANK
	.align		4
        /*02c0*/ 	.byte	0x04, 0x0a
        /*02c2*/ 	.short	(.L_43 - .L_42)
	.align		4
.L_42:
        /*02c4*/ 	.word	index@(.nv.constant0._ZN7cutlass13device_kernelINS_4gemm6kernel13GemmUniversalIN4cute5tupleIJiiiiEEENS1_10collective13CollectiveMmaINS1_34MainloopSm90TmaGmmaWarpSpecializedILi5ENS5_IJNS4_1CILi2EEESB_NSA_ILi1EEEEEENS1_35KernelTmaWarpSpecializedCooperativeEEENS5_IJNSA_ILi128EEENSA_ILi256EEENSA_ILi64EEEEEENS_10tfloat32_tENS5_IJlSC_lEEESK_SL_NS4_8TiledMMAINS4_8MMA_AtomIJNS4_4SM904GMMA30MMA_64x256x8_F32TF32TF32_SS_TNILNSP_7ScaleInE1ELSR_1EEEEEENS4_6LayoutINS5_IJSB_SC_SC_EEENS5_IJSC_NSA_ILi0EEESW_EEEEENS5_IJNS4_10UnderscoreESZ_SZ_EEEEENS4_23SM90_TMA_LOAD_MULTICASTENS4_14ComposedLayoutINS4_7SwizzleILi3ELi4ELi3EEENS4_18smem_ptr_flag_bitsILi32EEENSU_INS5_IJNSA_ILi8EEENSA_ILi32EEEEEENS5_IJS19_SC_EEEEEEEvNS4_8identityES12_S1D_vS1E_EENS_8epilogue10collective6detail29Sm90TmaWarpSpecializedAdapterINS1H_15DefaultEpilogueISK_SL_SL_NS1G_6thread17LinearCombinationISK_Li1EffLNS1L_9ScaleType4KindE0ELNS_15FloatRoundStyleE2ESK_EENS1_15EpilogueDefaultEEEEEvvEEEEvNT_6ParamsE)
        /*02c8*/ 	.short	0x0210
        /*02ca*/ 	.short	0x0470


	//----- nvinfo : EIATTR_SW_WAR
	.align		4
.L_43:
        /*02cc*/ 	.byte	0x04, 0x36
        /*02ce*/ 	.short	(.L_45 - .L_44)
.L_44:
        /*02d0*/ 	.word	0x00000008
.L_45:


//--------------------- .nv.callgraph             --------------------------
	.section	.nv.callgraph,"",@"SHT_CUDA_CALLGRAPH"
	.align	4
	.sectionentsize	8
	.align		4
        /*0000*/ 	.word	0x00000000
	.align		4
        /*0004*/ 	.word	0xffffffff
	.align		4
        /*0008*/ 	.word	index@(_ZN7cutlass13device_kernelINS_4gemm6kernel13GemmUniversalIN4cute5tupleIJiiiiEEENS1_10collective13CollectiveMmaINS1_34MainloopSm90TmaGmmaWarpSpecializedILi5ENS5_IJNS4_1CILi2EEESB_NSA_ILi1EEEEEENS1_35KernelTmaWarpSpecializedCooperativeEEENS5_IJNSA_ILi128EEENSA_ILi256EEENSA_ILi64EEEEEENS_10tfloat32_tENS5_IJlSC_lEEESK_SL_NS4_8TiledMMAINS4_8MMA_AtomIJNS4_4SM904GMMA30MMA_64x256x8_F32TF32TF32_SS_TNILNSP_7ScaleInE1ELSR_1EEEEEENS4_6LayoutINS5_IJSB_SC_SC_EEENS5_IJSC_NSA_ILi0EEESW_EEEEENS5_IJNS4_10UnderscoreESZ_SZ_EEEEENS4_23SM90_TMA_LOAD_MULTICASTENS4_14ComposedLayoutINS4_7SwizzleILi3ELi4ELi3EEENS4_18smem_ptr_flag_bitsILi32EEENSU_INS5_IJNSA_ILi8EEENSA_ILi32EEEEEENS5_IJS19_SC_EEEEEEEvNS4_8identityES12_S1D_vS1E_EENS_8epilogue10collective6detail29Sm90TmaWarpSpecializedAdapterINS1H_15DefaultEpilogueISK_SL_SL_NS1G_6thread17LinearCombinationISK_Li1EffLNS1L_9ScaleType4KindE0ELNS_15FloatRoundStyleE2ESK_EENS1_15EpilogueDefaultEEEEEvvEEEEvNT_6ParamsE)
	.align		4
        /*000c*/ 	.word	index@(__assertfail)
	.align		4
        /*0010*/ 	.word	0x00000000
	.align		4
        /*0014*/ 	.word	0xfffffffe
	.align		4
        /*0018*/ 	.word	0x00000000
	.align		4
        /*001c*/ 	.word	0xfffffffd
	.align		4
        /*0020*/ 	.word	0x00000000
	.align		4
        /*0024*/ 	.word	0xfffffffc


//--------------------- .nv.constant4             --------------------------
	.section	.nv.constant4,"a",@progbits
	.align	8
	.align		8
.nv.constant4:
        /*0000*/ 	.dword	__assertfail
	.align		8
        /*0008*/ 	.dword	__unnamed_1
	.align		8
        /*0010*/ 	.dword	_ZN39_INTERNAL_0a3af0ed_4_k_cu_bbd07bbb_71064cuda3std3__45__cpo5beginE
	.align		8
        /*0018*/ 	.dword	_ZN39_INTERNAL_0a3af0ed_4_k_cu_bbd07bbb_71064cuda3std3__45__cpo3endE
	.align		8
        /*0020*/ 	.dword	_ZN39_INTERNAL_0a3af0ed_4_k_cu_bbd07bbb_71064cuda3std3__45__cpo6cbeginE
	.align		8
        /*0028*/ 	.dword	_ZN39_INTERNAL_0a3af0ed_4_k_cu_bbd07bbb_71064cuda3std3__45__cpo4cendE
	.align		8
        /*0030*/ 	.dword	_ZN39_INTERNAL_0a3af0ed_4_k_cu_bbd07bbb_71064cuda3std3__441_GLOBAL__N__0a3af0ed_4_k_cu_bbd07bbb_71066ignoreE
	.align		8
        /*0038*/ 	.dword	_ZN39_INTERNAL_0a3af0ed_4_k_cu_bbd07bbb_71064cuda3std3__419piecewise_constructE
	.align		8
        /*0040*/ 	.dword	_ZN39_INTERNAL_0a3af0ed_4_k_cu_bbd07bbb_71064cuda3std3__48in_placeE
	.align		8
        /*0048*/ 	.dword	_ZN39_INTERNAL_0a3af0ed_4_k_cu_bbd07bbb_71064cuda3std6ranges3__45__cpo4swapE
	.align		8
        /*0050*/ 	.dword	_ZN39_INTERNAL_0a3af0ed_4_k_cu_bbd07bbb_71064cuda3std6ranges3__45__cpo9iter_moveE
	.align		8
        /*0058*/ 	.dword	_ZN39_INTERNAL_0a3af0ed_4_k_cu_bbd07bbb_71064cute7productE
	.align		8
        /*0060*/ 	.dword	_ZN39_INTERNAL_0a3af0ed_4_k_cu_bbd07bbb_71064cute1_E
	.align		8
        /*0068*/ 	.dword	$str$22
	.align		8
        /*0070*/ 	.dword	$str$23


//--------------------- .text._ZN7cutlass13device_kernelINS_4gemm6kernel13GemmUniversalIN4cute5tupleIJiiiiEEENS1_10collective13CollectiveMmaINS1_34MainloopSm90TmaGmmaWarpSpecializedILi5ENS5_IJNS4_1CILi2EEESB_NSA_ILi1EEEEEENS1_35KernelTmaWarpSpecializedCooperativeEEENS5_IJNSA_ILi128EEENSA_ILi256EEENSA_ILi64EEEEEENS_10tfloat32_tENS5_IJlSC_lEEESK_SL_NS4_8TiledMMAINS4_8MMA_AtomIJNS4_4SM904GMMA30MMA_64x256x8_F32TF32TF32_SS_TNILNSP_7ScaleInE1ELSR_1EEEEEENS4_6LayoutINS5_IJSB_SC_SC_EEENS5_IJSC_NSA_ILi0EEESW_EEEEENS5_IJNS4_10UnderscoreESZ_SZ_EEEEENS4_23SM90_TMA_LOAD_MULTICASTENS4_14ComposedLayoutINS4_7SwizzleILi3ELi4ELi3EEENS4_18smem_ptr_flag_bitsILi32EEENSU_INS5_IJNSA_ILi8EEENSA_ILi32EEEEEENS5_IJS19_SC_EEEEEEEvNS4_8identityES12_S1D_vS1E_EENS_8epilogue10collective6detail29Sm90TmaWarpSpecializedAdapterINS1H_15DefaultEpilogueISK_SL_SL_NS1G_6thread17LinearCombinationISK_Li1EffLNS1L_9ScaleType4KindE0ELNS_15FloatRoundStyleE2ESK_EENS1_15EpilogueDefaultEEEEEvvEEEEvNT_6ParamsE --------------------------
	.section	.text._ZN7cutlass13device_kernelINS_4gemm6kernel13GemmUniversalIN4cute5tupleIJiiiiEEENS1_10collective13CollectiveMmaINS1_34MainloopSm90TmaGmmaWarpSpecializedILi5ENS5_IJNS4_1CILi2EEESB_NSA_ILi1EEEEEENS1_35KernelTmaWarpSpecializedCooperativeEEENS5_IJNSA_ILi128EEENSA_ILi256EEENSA_ILi64EEEEEENS_10tfloat32_tENS5_IJlSC_lEEESK_SL_NS4_8TiledMMAINS4_8MMA_AtomIJNS4_4SM904GMMA30MMA_64x256x8_F32TF32TF32_SS_TNILNSP_7ScaleInE1ELSR_1EEEEEENS4_6LayoutINS5_IJSB_SC_SC_EEENS5_IJSC_NSA_ILi0EEESW_EEEEENS5_IJNS4_10UnderscoreESZ_SZ_EEEEENS4_23SM90_TMA_LOAD_MULTICASTENS4_14ComposedLayoutINS4_7SwizzleILi3ELi4ELi3EEENS4_18smem_ptr_flag_bitsILi32EEENSU_INS5_IJNSA_ILi8EEENSA_ILi32EEEEEENS5_IJS19_SC_EEEEEEEvNS4_8identityES12_S1D_vS1E_EENS_8epilogue10collective6detail29Sm90TmaWarpSpecializedAdapterINS1H_15DefaultEpilogueISK_SL_SL_NS1G_6thread17LinearCombinationISK_Li1EffLNS1L_9ScaleType4KindE0ELNS_15FloatRoundStyleE2ESK_EENS1_15EpilogueDefaultEEEEEvvEEEEvNT_6ParamsE,"ax",@progbits
	.align	128
.text._ZN7cutlass13device_kernelINS_4gemm6kernel13GemmUniversalIN4cute5tupleIJiiiiEEENS1_10collective13CollectiveMmaINS1_34MainloopSm90TmaGmmaWarpSpecializedILi5ENS5_IJNS4_1CILi2EEESB_NSA_ILi1EEEEEENS1_35KernelTmaWarpSpecializedCooperativeEEENS5_IJNSA_ILi128EEENSA_ILi256EEENSA_ILi64EEEEEENS_10tfloat32_tENS5_IJlSC_lEEESK_SL_NS4_8TiledMMAINS4_8MMA_AtomIJNS4_4SM904GMMA30MMA_64x256x8_F32TF32TF32_SS_TNILNSP_7ScaleInE1ELSR_1EEEEEENS4_6LayoutINS5_IJSB_SC_SC_EEENS5_IJSC_NSA_ILi0EEESW_EEEEENS5_IJNS4_10UnderscoreESZ_SZ_EEEEENS4_23SM90_TMA_LOAD_MULTICASTENS4_14ComposedLayoutINS4_7SwizzleILi3ELi4ELi3EEENS4_18smem_ptr_flag_bitsILi32EEENSU_INS5_IJNSA_ILi8EEENSA_ILi32EEEEEENS5_IJS19_SC_EEEEEEEvNS4_8identityES12_S1D_vS1E_EENS_8epilogue10collective6detail29Sm90TmaWarpSpecializedAdapterINS1H_15DefaultEpilogueISK_SL_SL_NS1G_6thread17LinearCombinationISK_Li1EffLNS1L_9ScaleType4KindE0ELNS_15FloatRoundStyleE2ESK_EENS1_15EpilogueDefaultEEEEEvvEEEEvNT_6ParamsE:
        .type           _ZN7cutlass13device_kernelINS_4gemm6kernel13GemmUniversalIN4cute5tupleIJiiiiEEENS1_10collective13CollectiveMmaINS1_34MainloopSm90TmaGmmaWarpSpecializedILi5ENS5_IJNS4_1CILi2EEESB_NSA_ILi1EEEEEENS1_35KernelTmaWarpSpecializedCooperativeEEENS5_IJNSA_ILi128EEENSA_ILi256EEENSA_ILi64EEEEEENS_10tfloat32_tENS5_IJlSC_lEEESK_SL_NS4_8TiledMMAINS4_8MMA_AtomIJNS4_4SM904GMMA30MMA_64x256x8_F32TF32TF32_SS_TNILNSP_7ScaleInE1ELSR_1EEEEEENS4_6LayoutINS5_IJSB_SC_SC_EEENS5_IJSC_NSA_ILi0EEESW_EEEEENS5_IJNS4_10UnderscoreESZ_SZ_EEEEENS4_23SM90_TMA_LOAD_MULTICASTENS4_14ComposedLayoutINS4_7SwizzleILi3ELi4ELi3EEENS4_18smem_ptr_flag_bitsILi32EEENSU_INS5_IJNSA_ILi8EEENSA_ILi32EEEEEENS5_IJS19_SC_EEEEEEEvNS4_8identityES12_S1D_vS1E_EENS_8epilogue10collective6detail29Sm90TmaWarpSpecializedAdapterINS1H_15DefaultEpilogueISK_SL_SL_NS1G_6thread17LinearCombinationISK_Li1EffLNS1L_9ScaleType4KindE0ELNS_15FloatRoundStyleE2ESK_EENS1_15EpilogueDefaultEEEEEvvEEEEvNT_6ParamsE,@function
        .size           _ZN7cutlass13device_kernelINS_4gemm6kernel13GemmUniversalIN4cute5tupleIJiiiiEEENS1_10collective13CollectiveMmaINS1_34MainloopSm90TmaGmmaWarpSpecializedILi5ENS5_IJNS4_1CILi2EEESB_NSA_ILi1EEEEEENS1_35KernelTmaWarpSpecializedCooperativeEEENS5_IJNSA_ILi128EEENSA_ILi256EEENSA_ILi64EEEEEENS_10tfloat32_tENS5_IJlSC_lEEESK_SL_NS4_8TiledMMAINS4_8MMA_AtomIJNS4_4SM904GMMA30MMA_64x256x8_F32TF32TF32_SS_TNILNSP_7ScaleInE1ELSR_1EEEEEENS4_6LayoutINS5_IJSB_SC_SC_EEENS5_IJSC_NSA_ILi0EEESW_EEEEENS5_IJNS4_10UnderscoreESZ_SZ_EEEEENS4_23SM90_TMA_LOAD_MULTICASTENS4_14ComposedLayoutINS4_7SwizzleILi3ELi4ELi3EEENS4_18smem_ptr_flag_bitsILi32EEENSU_INS5_IJNSA_ILi8EEENSA_ILi32EEEEEENS5_IJS19_SC_EEEEEEEvNS4_8identityES12_S1D_vS1E_EENS_8epilogue10collective6detail29Sm90TmaWarpSpecializedAdapterINS1H_15DefaultEpilogueISK_SL_SL_NS1G_6thread17LinearCombinationISK_Li1EffLNS1L_9ScaleType4KindE0ELNS_15FloatRoundStyleE2ESK_EENS1_15EpilogueDefaultEEEEEvvEEEEvNT_6ParamsE,(.L_x_329 - _ZN7cutlass13device_kernelINS_4gemm6kernel13GemmUniversalIN4cute5tupleIJiiiiEEENS1_10collective13CollectiveMmaINS1_34MainloopSm90TmaGmmaWarpSpecializedILi5ENS5_IJNS4_1CILi2EEESB_NSA_ILi1EEEEEENS1_35KernelTmaWarpSpecializedCooperativeEEENS5_IJNSA_ILi128EEENSA_ILi256EEENSA_ILi64EEEEEENS_10tfloat32_tENS5_IJlSC_lEEESK_SL_NS4_8TiledMMAINS4_8MMA_AtomIJNS4_4SM904GMMA30MMA_64x256x8_F32TF32TF32_SS_TNILNSP_7ScaleInE1ELSR_1EEEEEENS4_6LayoutINS5_IJSB_SC_SC_EEENS5_IJSC_NSA_ILi0EEESW_EEEEENS5_IJNS4_10UnderscoreESZ_SZ_EEEEENS4_23SM90_TMA_LOAD_MULTICASTENS4_14ComposedLayoutINS4_7SwizzleILi3ELi4ELi3EEENS4_18smem_ptr_flag_bitsILi32EEENSU_INS5_IJNSA_ILi8EEENSA_ILi32EEEEEENS5_IJS19_SC_EEEEEEEvNS4_8identityES12_S1D_vS1E_EENS_8epilogue10collective6detail29Sm90TmaWarpSpecializedAdapterINS1H_15DefaultEpilogueISK_SL_SL_NS1G_6thread17LinearCombinationISK_Li1EffLNS1L_9ScaleType4KindE0ELNS_15FloatRoundStyleE2ESK_EENS1_15EpilogueDefaultEEEEEvvEEEEvNT_6ParamsE)
        .other          _ZN7cutlass13device_kernelINS_4gemm6kernel13GemmUniversalIN4cute5tupleIJiiiiEEENS1_10collective13CollectiveMmaINS1_34MainloopSm90TmaGmmaWarpSpecializedILi5ENS5_IJNS4_1CILi2EEESB_NSA_ILi1EEEEEENS1_35KernelTmaWarpSpecializedCooperativeEEENS5_IJNSA_ILi128EEENSA_ILi256EEENSA_ILi64EEEEEENS_10tfloat32_tENS5_IJlSC_lEEESK_SL_NS4_8TiledMMAINS4_8MMA_AtomIJNS4_4SM904GMMA30MMA_64x256x8_F32TF32TF32_SS_TNILNSP_7ScaleInE1ELSR_1EEEEEENS4_6LayoutINS5_IJSB_SC_SC_EEENS5_IJSC_NSA_ILi0EEESW_EEEEENS5_IJNS4_10UnderscoreESZ_SZ_EEEEENS4_23SM90_TMA_LOAD_MULTICASTENS4_14ComposedLayoutINS4_7SwizzleILi3ELi4ELi3EEENS4_18smem_ptr_flag_bitsILi32EEENSU_INS5_IJNSA_ILi8EEENSA_ILi32EEEEEENS5_IJS19_SC_EEEEEEEvNS4_8identityES12_S1D_vS1E_EENS_8epilogue10collective6detail29Sm90TmaWarpSpecializedAdapterINS1H_15DefaultEpilogueISK_SL_SL_NS1G_6thread17LinearCombinationISK_Li1EffLNS1L_9ScaleType4KindE0ELNS_15FloatRoundStyleE2ESK_EENS1_15EpilogueDefaultEEEEEvvEEEEvNT_6ParamsE,@"STO_CUDA_ENTRY STV_DEFAULT"
_ZN7cutlass13device_kernelINS_4gemm6kernel13GemmUniversalIN4cute5tupleIJiiiiEEENS1_10collective13CollectiveMmaINS1_34MainloopSm90TmaGmmaWarpSpecializedILi5ENS5_IJNS4_1CILi2EEESB_NSA_ILi1EEEEEENS1_35KernelTmaWarpSpecializedCooperativeEEENS5_IJNSA_ILi128EEENSA_ILi256EEENSA_ILi64EEEEEENS_10tfloat32_tENS5_IJlSC_lEEESK_SL_NS4_8TiledMMAINS4_8MMA_AtomIJNS4_4SM904GMMA30MMA_64x256x8_F32TF32TF32_SS_TNILNSP_7ScaleInE1ELSR_1EEEEEENS4_6LayoutINS5_IJSB_SC_SC_EEENS5_IJSC_NSA_ILi0EEESW_EEEEENS5_IJNS4_10UnderscoreESZ_SZ_EEEEENS4_23SM90_TMA_LOAD_MULTICASTENS4_14ComposedLayoutINS4_7SwizzleILi3ELi4ELi3EEENS4_18smem_ptr_flag_bitsILi32EEENSU_INS5_IJNSA_ILi8EEENSA_ILi32EEEEEENS5_IJS19_SC_EEEEEEEvNS4_8identityES12_S1D_vS1E_EENS_8epilogue10collective6detail29Sm90TmaWarpSpecializedAdapterINS1H_15DefaultEpilogueISK_SL_SL_NS1G_6thread17LinearCombinationISK_Li1EffLNS1L_9ScaleType4KindE0ELNS_15FloatRoundStyleE2ESK_EENS1_15EpilogueDefaultEEEEEvvEEEEvNT_6ParamsE:
[----:B------:R-:W0:Y:S01]  /*0000*/  LDC R1, c[0x0][0x28] ;  /* 0x00000a00ff017b82 */ /* 0x000e220000000800 */
[----:B------:R-:W1:Y:S01]  /*0010*/  S2R R18, SR_TID.X ;  /* 0x0000000000127919 */ /* 0x000e620000002100 */
[----:B------:R-:W-:Y:S01]  /*0020*/  ELECT P0, URZ, PT ;  /* 0x00000000003f782f */ /* 0x000fe20003800000 */
[----:B------:R-:W-:Y:S01]  /*0030*/  BSSY B0, `(.L_x_0) ;  /* 0x000000f000007945 */ /* 0x000fe20003800000 */
[--C-:B-1----:R-:W-:Y:S02]  /*0040*/  SHF.R.U32.HI R0, RZ, 0x5, R18.reuse ;  /* 0x00000005ff007819 */ /* 0x102fe40000011612 */
[----:B------:R-:W-:-:S03]  /*0050*/  SHF.R.U32.HI R3, RZ, 0x7, R18 ;  /* 0x00000007ff037819 */ /* 0x000fc60000011612 */
[----:B------:R-:W1:Y:S04]  /*0060*/  SHFL.IDX PT, R2, R0, RZ, 0x1f ;  /* 0x00001fff00027589 */ /* 0x000e6800000e0000 */
[----:B------:R2:W3:Y:S01]  /*0070*/  SHFL.IDX PT, R5, R3, RZ, 0x1f ;  /* 0x00001fff03057589 */ /* 0x0004e200000e0000 */
[----:B-1----:R-:W-:-:S13]  /*0080*/  ISETP.NE.OR P0, PT, R2, RZ, !P0 ;  /* 0x000000ff0200720c */ /* 0x002fda0004705670 */
[----:B0-23--:R-:W-:Y:S05]  /*0090*/  @P0 BRA `(.L_x_1) ;  /* 0x0000000000200947 */ /* 0x00dfea0003800000 */
[----:B------:R-:W-:Y:S02]  /*00a0*/  ULDC.64 UR4, c[0x0][0x198] ;  /* 0x0000660000047ab9 */ /* 0x000fe40000000a00 */
[----:B------:R-:W-:Y:S02]  /*00b0*/  UIADD3 UR6, UP0, UR4, 0xf0, URZ ;  /* 0x000000f004067890 */ /* 0x000fe4000ff1e03f */
[----:B------:R-:W-:Y:S02]  /*00c0*/  UIADD3 UR4, UP1, UR4, 0x1f0, URZ ;  /* 0x000001f004047890 */ /* 0x000fe4000ff3e03f */
[----:B------:R-:W-:Y:S02]  /*00d0*/  UIADD3.X UR7, URZ, UR5, URZ, UP0, !UPT ;  /* 0x000000053f077290 */ /* 0x000fe400087fe43f */
[----:B------:R-:W-:-:S07]  /*00e0*/  UIADD3.X UR5, URZ, UR5, URZ, UP1, !UPT ;  /* 0x000000053f057290 */ /* 0x000fce0008ffe43f */
[----:B------:R0:W-:Y:S02]  /*00f0*/  UTMACCTL.PF [UR6] ;  /* 0x00000000060079b9 */ /* 0x0001e40008040000 */
[----:B------:R0:W-:Y:S02]  /*0100*/  UTMACCTL.PF [UR4] ;  /* 0x00000000040079b9 */ /* 0x0001e40008040000 */
[----:B0-----:R-:W-:Y:S01]  /*0110*/  NOP ;  /* 0x0000000000007918 */ /* 0x001fe20000000000 */
.L_x_1:
[----:B------:R-:W-:Y:S05]  /*0120*/  BSYNC B0 ;  /* 0x0000000000007941 */ /* 0x000fea0003800000 */
.L_x_0:
[----:B------:R-:W0:Y:S02]  /*0130*/  SHFL.IDX PT, R3, R0, RZ, 0x1f ;  /* 0x00001fff00037589 */ /* 0x000e2400000e0000 */
[----:B0-----:R-:W-:-:S13]  /*0140*/  ISETP.NE.AND P0, PT, R3, RZ, PT ;  /* 0x000000ff0300720c */ /* 0x001fda0003f05270 */
[----:B------:R-:W-:Y:S05]  /*0150*/  @P0 BRA `(.L_x_2) ;  /* 0x0000000000600947 */ /* 0x000fea0003800000 */
[----:B------:R-:W0:Y:S01]  /*0160*/  S2UR UR8, SR_CgaCtaId ;  /* 0x00000000000879c3 */ /* 0x000e220000008800 */
[----:B------:R-:W-:Y:S01]  /*0170*/  UMOV UR4, 0x400 ;  /* 0x0000040000047882 */ /* 0x000fe20000000000 */
[----:B------:R-:W-:Y:S01]  /*0180*/  UMOV UR5, 0x1 ;  /* 0x0000000100057882 */ /* 0x000fe20000000000 */
[----:B------:R-:W-:Y:S01]  /*0190*/  UMOV UR6, 0x6 ;  /* 0x0000000600067882 */ /* 0x000fe20000000000 */
[----:B------:R-:W-:Y:S01]  /*01a0*/  ELECT P0, URZ, PT ;  /* 0x00000000003f782f */ /* 0x000fe20003800000 */
[----:B------:R-:W-:-:S04]  /*01b0*/  UIADD3 UR6, -UR6, 0x100000, URZ ;  /* 0x0010000006067890 */ /* 0x000fc8000fffe13f */
[----:B------:R-:W-:Y:S02]  /*01c0*/  USHF.L.U32 UR7, UR6, 0xb, URZ ;  /* 0x0000000b06077899 */ /* 0x000fe4000800063f */
[----:B------:R-:W-:Y:S02]  /*01d0*/  USHF.L.U32 UR6, UR6, 0x1, URZ ;  /* 0x0000000106067899 */ /* 0x000fe4000800063f */
[----:B0-----:R-:W-:Y:S02]  /*01e0*/  ULEA UR8, UR8, UR4, 0x18 ;  /* 0x0000000408087291 */ /* 0x001fe4000f8ec03f */
[----:B------:R-:W-:-:S04]  /*01f0*/  UIADD3 UR4, -UR5, 0x100000, URZ ;  /* 0x0010000005047890 */ /* 0x000fc8000fffe13f */
[----:B------:R-:W-:Y:S02]  /*0200*/  USHF.L.U32 UR5, UR4, 0xb, URZ ;  /* 0x0000000b04057899 */ /* 0x000fe4000800063f */
[----:B------:R-:W-:Y:S01]  /*0210*/  USHF.L.U32 UR4, UR4, 0x1, URZ ;  /* 0x0000000104047899 */ /* 0x000fe2000800063f */
[----:B------:R-:W0:Y:S11]  /*0220*/  FENCE.VIEW.ASYNC.S ;  /* 0x00000000000073c6 */ /* 0x000e360000000000 */
[----:B0-----:R0:W1:Y:S01]  /*0230*/  SYNCS.EXCH.64 URZ, [UR8], UR4 ;  /* 0x00000004083f75b2 */ /* 0x0010620008000100 */
[----:B------:R0:W2:Y:S01]  /*0240*/  SYNCS.EXCH.64 URZ, [UR8+0x28], UR6 ;  /* 0x00002806083f75b2 */ /* 0x0000a20008000100 */
[----:B------:R0:W3:Y:S01]  /*0250*/  SYNCS.EXCH.64 URZ, [UR8+0x8], UR4 ;  /* 0x00000804083f75b2 */ /* 0x0000e20008000100 */
[----:B------:R0:W4:Y:S01]  /*0260*/  SYNCS.EXCH.64 URZ, [UR8+0x30], UR6 ;  /* 0x00003006083f75b2 */ /* 0x0001220008000100 */
[----:B------:R0:W0:Y:S01]  /*0270*/  SYNCS.EXCH.64 URZ, [UR8+0x10], UR4 ;  /* 0x00001004083f75b2 */ /* 0x0000220008000100 */
[----:B------:R0:W0:Y:S01]  /*0280*/  SYNCS.EXCH.64 URZ, [UR8+0x38], UR6 ;  /* 0x00003806083f75b2 */ /* 0x0000220008000100 */
[----:B------:R0:W0:Y:S01]  /*0290*/  SYNCS.EXCH.64 URZ, [UR8+0x18], UR4 ;  /* 0x00001804083f75b2 */ /* 0x0000220008000100 */
[----:B------:R0:W0:Y:S01]  /*02a0*/  SYNCS.EXCH.64 URZ, [UR8+0x40], UR6 ;  /* 0x00004006083f75b2 */ /* 0x0000220008000100 */
[----:B------:R0:W0:Y:S01]  /*02b0*/  SYNCS.EXCH.64 URZ, [UR8+0x20], UR4 ;  /* 0x00002004083f75b2 */ /* 0x0000220008000100 */
[----:B------:R0:W0:Y:S01]  /*02c0*/  SYNCS.EXCH.64 URZ, [UR8+0x48], UR6 ;  /* 0x00004806083f75b2 */ /* 0x0000220008000100 */
[----:B------:R-:W-:Y:S01]  /*02d0*/  NOP ;  /* 0x0000000000007918 */ /* 0x000fe20000000000 */
.L_x_2:
[----:B------:R-:W-:Y:S01]  /*02e0*/  SHF.R.S32.HI R7, RZ, 0x1f, R18 ;  /* 0x0000001fff077819 */ /* 0x000fe20000011412 */
[----:B------:R-:W5:Y:S01]  /*02f0*/  SHFL.IDX PT, R0, R0, RZ, 0x1f ;  /* 0x00001fff00007589 */ /* 0x000f6200000e0000 */
[----:B0-----:R-:W0:Y:S01]  /*0300*/  S2UR UR8, SR_CTAID.X ;  /* 0x00000000000879c3 */ /* 0x001e220000002500 */
[----:B------:R-:W-:Y:S02]  /*0310*/  ELECT P0, URZ, PT ;  /* 0x00000000003f782f */ /* 0x000fe40003800000 */
[----:B------:R-:W-:Y:S01]  /*0320*/  LEA.HI R7, R7, R18, RZ, 0x7 ;  /* 0x0000001207077211 */ /* 0x000fe200078f38ff */
[----:B------:R-:W1:Y:S01]  /*0330*/  S2R R4, SR_CTAID.Y ;  /* 0x0000000000047919 */ /* 0x000e620000002600 */
[----:B------:R-:W-:Y:S01]  /*0340*/  SHF.R.S32.HI R8, RZ, 0x1f, R3 ;  /* 0x0000001fff087819 */ /* 0x000fe20000011403 */
[----:B------:R-:W-:Y:S01]  /*0350*/  ULDC UR4, c[0x0][0x150] ;  /* 0x0000540000047ab9 */ /* 0x000fe20000000800 */
[----:B------:R-:W-:Y:S01]  /*0360*/  LOP3.LUT R7, R7, 0xffffff80, RZ, 0xc0, !PT ;  /* 0xffffff8007077812 */ /* 0x000fe200078ec0ff */
[----:B------:R-:W-:Y:S01]  /*0370*/  NOP ;  /* 0x0000000000007918 */ /* 0x000fe20000000000 */
[----:B------:R-:W-:Y:S01]  /*0380*/  LEA.HI R8, R8, R3, RZ, 0x2 ;  /* 0x0000000308087211 */ /* 0x000fe200078f10ff */
[----:B------:R-:W2:Y:S01]  /*0390*/  LDC R10, c[0x0][0x144] ;  /* 0x00005100ff0a7b82 */ /* 0x000ea20000000800 */
[----:B------:R-:W-:Y:S01]  /*03a0*/  NOP ;  /* 0x0000000000007918 */ /* 0x000fe20000000000 */
[----:B------:R-:W-:Y:S01]  /*03b0*/  IMAD.IADD R6, R18, 0x1, -R7 ;  /* 0x0000000112067824 */ /* 0x000fe200078e0a07 */
[----:B------:R-:W-:Y:S01]  /*03c0*/  LOP3.LUT R8, R8, 0x3ffffffc, RZ, 0xc0, !PT ;  /* 0x3ffffffc08087812 */ /* 0x000fe200078ec0ff */
[----:B------:R-:W-:Y:S01]  /*03d0*/  IMAD.MOV.U32 R22, RZ, RZ, 0x1 ;  /* 0x00000001ff167424 */ /* 0x000fe200078e00ff */
[----:B------:R-:W-:-:S02]  /*03e0*/  ISETP.NE.AND P3, PT, R5, RZ, PT ;  /* 0x000000ff0500720c */ /* 0x000fc40003f65270 */
[----:B------:R-:W-:Y:S01]  /*03f0*/  SHF.R.S32.HI R7, RZ, 0x1f, R6 ;  /* 0x0000001fff077819 */ /* 0x000fe20000011406 */
[----:B------:R-:W-:Y:S01]  /*0400*/  IMAD.IADD R8, R3, 0x1, -R8 ;  /* 0x0000000103087824 */ /* 0x000fe200078e0a08 */
[----:B------:R-:W3:Y:S02]  /*0410*/  LDC R13, c[0x0][0x140] ;  /* 0x00005000ff0d7b82 */ /* 0x000ee40000000800 */
[----:B------:R-:W-:Y:S02]  /*0420*/  LEA.HI R7, R7, R6, RZ, 0x3 ;  /* 0x0000000607077211 */ /* 0x000fe400078f18ff */
[----:B-----5:R-:W-:Y:S02]  /*0430*/  ISETP.NE.OR P0, PT, R0, RZ, !P0 ;  /* 0x000000ff0000720c */ /* 0x020fe40004705670 */
[--C-:B------:R-:W-:Y:S02]  /*0440*/  SHF.R.S32.HI R0, RZ, 0x3, R7.reuse ;  /* 0x00000003ff007819 */ /* 0x100fe40000011407 */
[----:B------:R-:W-:-:S02]  /*0450*/  SHF.R.S32.HI R7, RZ, 0x1f, R7 ;  /* 0x0000001fff077819 */ /* 0x000fc40000011407 */
[----:B0-----:R-:W-:Y:S02]  /*0460*/  I2FP.F32.U32 R9, UR8 ;  /* 0x0000000800097c45 */ /* 0x001fe40008201000 */
[----:B------:R-:W-:-:S03]  /*0470*/  LEA.HI R7, R7, R0, RZ, 0x2 ;  /* 0x0000000007077211 */ /* 0x000fc600078f10ff */
[----:B------:R-:W-:Y:S01]  /*0480*/  FMUL R9, R9, UR4 ;  /* 0x0000000409097c20 */ /* 0x000fe20008400000 */
[----:B------:R-:W-:Y:S01]  /*0490*/  LOP3.LUT R7, R7, 0xfffffffc, RZ, 0xc0, !PT ;  /* 0xfffffffc07077812 */ /* 0x000fe200078ec0ff */
[----:B------:R-:W-:Y:S01]  /*04a0*/  VOTEU.ALL UP0, P0 ;  /* 0x00000000003f7886 */ /* 0x000fe20000000000 */
[----:B-1----:R-:W-:Y:S01]  /*04b0*/  I2FP.F32.U32 R3, R4 ;  /* 0x0000000400037245 */ /* 0x002fe20000201000 */
[----:B------:R-:W-:Y:S01]  /*04c0*/  ULDC UR4, c[0x0][0x154] ;  /* 0x0000550000047ab9 */ /* 0x000fe20000000800 */
[----:B------:R-:W-:Y:S01]  /*04d0*/  VOTEU.ALL UP1, P0 ;  /* 0x00000000003f7886 */ /* 0x000fe20000020000 */
[----:B------:R-:W0:Y:S01]  /*04e0*/  F2I.U32.TRUNC.NTZ R9, R9 ;  /* 0x0000000900097305 */ /* 0x000e22000020f000 */
[----:B------:R-:W-:Y:S01]  /*04f0*/  IMAD.IADD R7, R0, 0x1, -R7 ;  /* 0x0000000100077824 */ /* 0x000fe200078e0a07 */
[----:B------:R-:W1:Y:S01]  /*0500*/  @!UP0 S2UR UR7, SR_CgaCtaId ;  /* 0x00000000000789c3 */ /* 0x000e620000008800 */
[----:B------:R-:W-:Y:S01]  /*0510*/  FMUL R12, R3, UR4 ;  /* 0x00000004030c7c20 */ /* 0x000fe20008400000 */
[----:B------:R-:W-:Y:S01]  /*0520*/  UMOV UR4, 0x20 ;  /* 0x0000002000047882 */ /* 0x000fe20000000000 */
[----:B------:R-:W-:Y:S01]  /*0530*/  IMAD R8, R8, 0x4, R7 ;  /* 0x0000000408087824 */ /* 0x000fe200078e0207 */
[----:B------:R-:W-:Y:S01]  /*0540*/  @!UP0 UMOV UR6, 0x400 ;  /* 0x0000040000068882 */ /* 0x000fe20000000000 */
[----:B------:R-:W-:-:S04]  /*0550*/  @!UP0 UIADD3 UR4, -UR4, 0x100000, URZ ;  /* 0x0010000004048890 */ /* 0x000fc8000fffe13f */
[----:B------:R-:W-:Y:S02]  /*0560*/  @!UP0 USHF.L.U32 UR5, UR4, 0xb, URZ ;  /* 0x0000000b04058899 */ /* 0x000fe4000800063f */
[----:B------:R-:W-:Y:S01]  /*0570*/  @!UP0 USHF.L.U32 UR4, UR4, 0x1, URZ ;  /* 0x0000000104048899 */ /* 0x000fe2000800063f */
[----:B---3--:R-:W-:Y:S01]  /*0580*/  ISETP.EQ.U32.AND P2, PT, R13, 0x1, PT ;  /* 0x000000010d00780c */ /* 0x008fe20003f42070 */
[----:B------:R-:W3:Y:S01]  /*0590*/  F2I.U32.TRUNC.NTZ R12, R12 ;  /* 0x0000000c000c7305 */ /* 0x000ee2000020f000 */
[----:B------:R-:W-:Y:S01]  /*05a0*/  LEA.HI R0, R8, R8, RZ, 0x1 ;  /* 0x0000000808007211 */ /* 0x000fe200078f08ff */
[----:B------:R-:W5:Y:S03]  /*05b0*/  LDC R7, c[0x0][0x148] ;  /* 0x00005200ff077b82 */ /* 0x000f660000000800 */
[----:B------:R-:W-:Y:S01]  /*05c0*/  LOP3.LUT R11, R0, 0xfffffffe, RZ, 0xc0, !PT ;  /* 0xfffffffe000b7812 */ /* 0x000fe200078ec0ff */
[----:B0-----:R-:W-:Y:S01]  /*05d0*/  IMAD.MOV R15, RZ, RZ, -R9 ;  /* 0x000000ffff0f7224 */ /* 0x001fe200078e0a09 */
[----:B------:R-:W-:-:S03]  /*05e0*/  SHF.R.S32.HI R9, RZ, 0x1f, R2 ;  /* 0x0000001fff097819 */ /* 0x000fc60000011402 */
[----:B--2---:R-:W-:Y:S01]  /*05f0*/  IMAD R3, R10, R15, UR8 ;  /* 0x000000080a037e24 */ /* 0x004fe2000f8e020f */
[----:B------:R-:W-:Y:S01]  /*0600*/  LEA.HI R9, R9, R2, RZ, 0x2 ;  /* 0x0000000209097211 */ /* 0x000fe200078f10ff */
[C---:B------:R-:W-:Y:S02]  /*0610*/  IMAD.IADD R0, R8.reuse, 0x1, -R11 ;  /* 0x0000000108007824 */ /* 0x040fe400078e0a0b */
[----:B------:R-:W-:Y:S01]  /*0620*/  IMAD.SHL.U32 R11, R8, 0x4, RZ ;  /* 0x00000004080b7824 */ /* 0x000fe200078e00ff */
[----:B------:R-:W-:Y:S01]  /*0630*/  LOP3.LUT R9, R9, 0xfffffffc, RZ, 0xc0, !PT ;  /* 0xfffffffc09097812 */ /* 0x000fe200078ec0ff */
[----:B---3--:R-:W-:Y:S01]  /*0640*/  IMAD.MOV R21, RZ, RZ, -R12 ;  /* 0x000000ffff157224 */ /* 0x008fe200078e0a0c */
[----:B------:R-:W-:Y:S01]  /*0650*/  ISETP.NE.AND P4, PT, R0, R3, PT ;  /* 0x000000030000720c */ /* 0x000fe20003f85270 */
[----:B-1----:R-:W-:Y:S01]  /*0660*/  @!UP0 ULEA UR6, UR7, UR6, 0x18 ;  /* 0x0000000607068291 */ /* 0x002fe2000f8ec03f */
[----:B------:R-:W-:Y:S01]  /*0670*/  LOP3.LUT R152, R8, 0xc, R11, 0x78, !PT ;  /* 0x0000000c08987812 */ /* 0x000fe200078e780b */
[----:B------:R-:W-:Y:S01]  /*0680*/  IMAD.IADD R0, R2, 0x1, -R9 ;  /* 0x0000000102007824 */ /* 0x000fe200078e0a09 */
[----:B------:R-:W-:Y:S01]  /*0690*/  VOTEU.ALL UP0, P0 ;  /* 0x00000000003f7886 */ /* 0x000fe20000000000 */
[----:B------:R-:W-:Y:S01]  /*06a0*/  LOP3.LUT P0, RZ, R6, 0x7, RZ, 0xc0, !PT ;  /* 0x0000000706ff7812 */ /* 0x000fe2000780c0ff */
[----:B------:R-:W-:-:S02]  /*06b0*/  VIADD R6, R5, 0xffffffff ;  /* 0xffffffff05067836 */ /* 0x000fc40000000000 */
[----:B------:R-:W-:Y:S01]  /*06c0*/  ISETP.NE.AND P1, PT, R0, 0x3, PT ;  /* 0x000000030000780c */ /* 0x000fe20003f25270 */
[----:B-----5:R-:W-:Y:S01]  /*06d0*/  IMAD R9, R7, R21, R4 ;  /* 0x0000001507097224 */ /* 0x020fe200078e0204 */
[----:B------:R-:W-:Y:S02]  /*06e0*/  ISETP.LT.U32.AND P0, PT, R152, 0x4, !P0 ;  /* 0x000000049800780c */ /* 0x000fe40004701070 */
[----:B------:R-:W-:Y:S01]  /*06f0*/  ISETP.EQ.OR P1, PT, R0, RZ, !P1 ;  /* 0x000000ff0000720c */ /* 0x000fe20004f22670 */
[----:B------:R-:W0:Y:S02]  /*0700*/  FENCE.VIEW.ASYNC.S ;  /* 0x00000000000073c6 */ /* 0x000e240000000000 */
[----:B0-----:R0:W1:Y:S01]  /*0710*/  @!UP0 SYNCS.EXCH.64 URZ, [UR6+0x60], UR4 ;  /* 0x00006004063f85b2 */ /* 0x0010620008000100 */
[----:B------:R-:W-:Y:S02]  /*0720*/  @P4 LEA.HI R2, R152, R152, RZ, 0x1 ;  /* 0x0000009898024211 */ /* 0x000fe400078f08ff */
[----:B------:R-:W-:-:S02]  /*0730*/  ISETP.EQ.AND P1, PT, R5, RZ, P1 ;  /* 0x000000ff0500720c */ /* 0x000fc40000f22270 */
[----:B------:R-:W-:Y:S02]  /*0740*/  @P4 SHF.R.S32.HI R2, RZ, 0x1, R2 ;  /* 0x00000001ff024819 */ /* 0x000fe40000011402 */
[----:B------:R-:W-:Y:S02]  /*0750*/  ISETP.GE.U32.AND P6, PT, R6, 0x2, PT ;  /* 0x000000020600780c */ /* 0x000fe40003fc6070 */
[----:B------:R-:W-:Y:S02]  /*0760*/  @P4 ISETP.NE.AND P5, PT, R2, R9, PT ;  /* 0x000000090200420c */ /* 0x000fe40003fa5270 */
[----:B------:R-:W-:Y:S02]  /*0770*/  SEL R9, RZ, 0x1, !P0 ;  /* 0x00000001ff097807 */ /* 0x000fe40004000000 */
[----:B------:R-:W-:Y:S02]  /*0780*/  @P4 SEL R22, RZ, 0x1, P5 ;  /* 0x00000001ff164807 */ /* 0x000fe40002800000 */
[----:B------:R-:W-:Y:S01]  /*0790*/  SEL R19, RZ, 0x1, !P1 ;  /* 0x00000001ff137807 */ /* 0x000fe20004800000 */
[----:B------:R0:W2:Y:S01]  /*07a0*/  @!UP1 SYNCS.EXCH.64 URZ, [UR6+0x68], UR4 ;  /* 0x00006804063f95b2 */ /* 0x0000a20008000100 */
[----:B------:R-:W-:Y:S01]  /*07b0*/  LOP3.LUT R22, R22, R9, RZ, 0xc0, !PT ;  /* 0x0000000916167212 */ /* 0x000fe200078ec0ff */
[----:B------:R-:W-:Y:S01]  /*07c0*/  NOP ;  /* 0x0000000000007918 */ /* 0x000fe20000000000 */
[----:B------:R-:W-:Y:S01]  /*07d0*/  SEL R19, R19, 0x2, P6 ;  /* 0x0000000213137807 */ /* 0x000fe20003000000 */
[----:B------:R-:W-:Y:S06]  /*07e0*/  @!P2 BRA `(.L_x_3) ;  /* 0x000000000008a947 */ /* 0x000fec0003800000 */
[----:B-12-4-:R-:W-:Y:S01]  /*07f0*/  UCGABAR_ARV ;  /* 0x00000000000079c7 */ /* 0x016fe20008000000 */
[----:B------:R-:W-:Y:S05]  /*0800*/  BRA `(.L_x_4) ;  /* 0x0000000000047947 */ /* 0x000fea0003800000 */
.L_x_3:
[----:B-12-4-:R-:W-:Y:S01]  /*0810*/  NOP ;  /* 0x0000000000007918 */ /* 0x016fe20000000000 */
.L_x_4:
[----:B------:R-:W1:Y:S01]  /*0820*/  LDC R2, c[0x0][0x65c] ;  /* 0x00019700ff027b82 */ /* 0x000e620000000800 */
[----:B------:R-:W-:Y:S02]  /*0830*/  IMAD.U32 R8, RZ, RZ, UR8 ;  /* 0x00000008ff087e24 */ /* 0x000fe4000f8e00ff */
[----:B------:R-:W-:Y:S01]  /*0840*/  IMAD.MOV.U32 R9, RZ, RZ, RZ ;  /* 0x000000ffff097224 */ /* 0x000fe200078e00ff */
[----:B-1----:R-:W-:-:S04]  /*0850*/  ISETP.NE.AND P1, PT, R2, 0x1, PT ;  /* 0x000000010200780c */ /* 0x002fc80003f25270 */
[----:B------:R-:W-:-:S09]  /*0860*/  P2R R5, PR, RZ, 0x2 ;  /* 0x00000002ff057803 */ /* 0x000fd20000000000 */
[----:B------:R-:W1:Y:S01]  /*0870*/  @P1 LDC R17, c[0x0][0x10] ;  /* 0x00000400ff111b82 */ /* 0x000e620000000800 */
[----:B------:R-:W-:Y:S02]  /*0880*/  @P1 IMAD.MOV.U32 R5, RZ, RZ, RZ ;  /* 0x000000ffff051224 */ /* 0x000fe400078e00ff */
[----:B------:R-:W-:-:S05]  /*0890*/  @P1 IMAD.MOV.U32 R13, RZ, RZ, RZ ;  /* 0x000000ffff0d1224 */ /* 0x000fca00078e00ff */
[----:B------:R-:W2:Y:S01]  /*08a0*/  @!P1 LDC R11, c[0x0][0xc] ;  /* 0x00000300ff0b9b82 */ /* 0x000ea20000000800 */
[----:B-1----:R-:W-:-:S04]  /*08b0*/  @P1 IMAD.WIDE.U32 R16, R17, UR8, R4 ;  /* 0x0000000811101c25 */ /* 0x002fc8000f8e0004 */
[----:B------:R-:W-:Y:S02]  /*08c0*/  @P1 IMAD.IADD R17, R17, 0x1, R13 ;  /* 0x0000000111111824 */ /* 0x000fe400078e020d */
[----:B--2---:R-:W-:-:S04]  /*08d0*/  @!P1 IMAD.WIDE.U32 R8, R4, R11, R8 ;  /* 0x0000000b04089225 */ /* 0x004fc800078e0008 */
[----:B------:R-:W-:Y:S02]  /*08e0*/  @!P1 IMAD.MOV.U32 R16, RZ, RZ, R8 ;  /* 0x000000ffff109224 */ /* 0x000fe400078e0008 */
[----:B------:R-:W-:Y:S01]  /*08f0*/  @!P1 IMAD.MOV.U32 R17, RZ, RZ, R9 ;  /* 0x000000ffff119224 */ /* 0x000fe200078e0009 */
[----:B------:R-:W-:Y:S06]  /*0900*/  @!P2 BRA `(.L_x_5) ;  /* 0x00000000000ca947 */ /* 0x000fec0003800000 */
[----:B------:R-:W-:Y:S01]  /*0910*/  UCGABAR_WAIT ;  /* 0x0000000000007dc7 */ /* 0x000fe20008000000 */
[----:B------:R-:W-:Y:S01]  /*0920*/  CCTL.IVALL ;  /* 0x00000000ff00798f */ /* 0x000fe20002000000 */
[----:B------:R-:W-:Y:S05]  /*0930*/  BRA `(.L_x_6) ;  /* 0x0000000000047947 */ /* 0x000fea0003800000 */
.L_x_5:
[----:B------:R-:W-:Y:S06]  /*0940*/  BAR.SYNC.DEFER_BLOCKING 0x0 ;  /* 0x0000000000007b1d */ /* 0x000fec0000010000 */
.L_x_6:
[----:B------:R-:W-:Y:S05]  /*0950*/  @!P3 BRA `(.L_x_7) ;  /* 0x0000009c006cb947 */ /* 0x000fea0003800000 */
[----:B------:R-:W-:-:S13]  /*0960*/  ISETP.GT.U32.AND P0, PT, R6, 0x1, PT ;  /* 0x000000010600780c */ /* 0x000fda0003f04070 */
[----:B0-----:R-:W-:Y:S05]  /*0970*/  @P0 EXIT ;  /* 0x000000000000094d */ /* 0x001fea0003800000 */
[----:B------:R-:W-:Y:S01]  /*0980*/  ULDC.64 UR4, c[0x0][0x650] ;  /* 0x0001940000047ab9 */ /* 0x000fe20000000a00 */
[----:B------:R-:W-:Y:S01]  /*0990*/  PRMT R0, RZ, 0x7610, R0 ;  /* 0x00007610ff007816 */ /* 0x000fe20000000000 */
[----:B------:R-:W-:Y:S01]  /*09a0*/  IMAD.MOV.U32 R154, RZ, RZ, -0x1 ;  /* 0xffffffffff9a7424 */ /* 0x000fe200078e00ff */
[----:B------:R-:W-:Y:S01]  /*09b0*/  ISETP.GE.U32.AND P0, PT, R16, UR4, PT ;  /* 0x0000000410007c0c */ /* 0x000fe2000bf06070 */
[----:B------:R-:W-:Y:S02]  /*09c0*/  IMAD.MOV.U32 R153, RZ, RZ, -0x1 ;  /* 0xffffffffff997424 */ /* 0x000fe400078e00ff */
[----:B------:R-:W-:Y:S01]  /*09d0*/  IMAD.MOV.U32 R23, RZ, RZ, -0x1 ;  /* 0xffffffffff177424 */ /* 0x000fe200078e00ff */
[----:B------:R-:W-:-:S13]  /*09e0*/  ISETP.GE.U32.AND.EX P0, PT, R17, UR5, PT, P0 ;  /* 0x0000000511007c0c */ /* 0x000fda000bf06100 */
[----:B------:R-:W-:Y:S05]  /*09f0*/  @P0 BRA `(.L_x_8) ;  /* 0x00000004002c0947 */ /* 0x000fea0003800000 */
[----:B------:R-:W0:Y:S01]  /*0a00*/  LDC.64 R24, c[0x0][0x628] ;  /* 0x00018a00ff187b82 */ /* 0x000e220000000a00 */
[----:B------:R-:W-:Y:S02]  /*0a10*/  IMAD.MOV.U32 R8, RZ, RZ, R16 ;  /* 0x000000ffff087224 */ /* 0x000fe400078e0010 */
[----:B------:R-:W-:-:S05]  /*0a20*/  IMAD.MOV.U32 R9, RZ, RZ, R17 ;  /* 0x000000ffff097224 */ /* 0x000fca00078e0011 */
[----:B------:R-:W1:Y:S08]  /*0a30*/  LDC R0, c[0x0][0x630] ;  /* 0x00018c00ff007b82 */ /* 0x000e700000000800 */
[----:B------:R-:W2:Y:S01]  /*0a40*/  LDC.64 R26, c[0x0][0x620] ;  /* 0x00018800ff1a7b82 */ /* 0x000ea20000000a00 */
[----:B0-----:R-:W-:-:S04]  /*0a50*/  ISETP.NE.U32.AND P0, PT, R24, RZ, PT ;  /* 0x000000ff1800720c */ /* 0x001fc80003f05070 */
[----:B------:R-:W-:-:S13]  /*0a60*/  ISETP.NE.AND.EX P0, PT, R25, RZ, PT, P0 ;  /* 0x000000ff1900720c */ /* 0x000fda0003f05300 */
[----:B-12---:R-:W-:Y:S05]  /*0a70*/  @!P0 BRA `(.L_x_9) ;  /* 0x0000000000288947 */ /* 0x006fea0003800000 */
[----:B------:R-:W0:Y:S02]  /*0a80*/  LDC R13, c[0x0][0x634] ;  /* 0x00018d00ff0d7b82 */ /* 0x000e240000000800 */
[----:B0-----:R-:W-:-:S05]  /*0a90*/  IADD3 R13, P0, R16, R13, RZ ;  /* 0x0000000d100d7210 */ /* 0x001fca0007f1e0ff */
[----:B------:R-:W-:-:S04]  /*0aa0*/  IMAD.X R15, RZ, RZ, R17, P0 ;  /* 0x000000ffff0f7224 */ /* 0x000fc800000e0611 */
[----:B------:R-:W-:-:S04]  /*0ab0*/  IMAD.WIDE.U32 R8, R15, R24, RZ ;  /* 0x000000180f087225 */ /* 0x000fc800078e00ff */
[----:B------:R-:W-:-:S04]  /*0ac0*/  IMAD.WIDE.U32 R10, P0, R13, R25, R8 ;  /* 0x000000190d0a7225 */ /* 0x000fc80007800008 */
[----:B------:R-:W-:-:S04]  /*0ad0*/  IMAD.WIDE.U32 R8, R13, R24, RZ ;  /* 0x000000180d087225 */ /* 0x000fc800078e00ff */
[----:B------:R-:W-:Y:S01]  /*0ae0*/  IMAD.X R13, RZ, RZ, RZ, P0 ;  /* 0x000000ffff0d7224 */ /* 0x000fe200000e06ff */
[----:B------:R-:W-:Y:S01]  /*0af0*/  IADD3 RZ, P0, R9, R10, RZ ;  /* 0x0000000a09ff7210 */ /* 0x000fe20007f1e0ff */
[----:B------:R-:W-:-:S04]  /*0b00*/  IMAD.MOV.U32 R12, RZ, RZ, R11 ;  /* 0x000000ffff0c7224 */ /* 0x000fc800078e000b */
[----:B------:R-:W-:-:S08]  /*0b10*/  IMAD.WIDE.U32.X R8, R15, R25, R12, P0 ;  /* 0x000000190f087225 */ /* 0x000fd000000e040c */
.L_x_9:
[----:B------:R-:W0:Y:S01]  /*0b20*/  LDC.64 R24, c[0x0][0x640] ;  /* 0x00019000ff187b82 */ /* 0x000e220000000a00 */
[-CC-:B------:R-:W-:Y:S01]  /*0b30*/  SHF.R.U64 R28, R8, R0.reuse, R9.reuse ;  /* 0x00000000081c7219 */ /* 0x180fe20000001209 */
[----:B------:R-:W-:Y:S01]  /*0b40*/  IMAD R30, R7, R21, R4 ;  /* 0x00000015071e7224 */ /* 0x000fe200078e0204 */
[----:B------:R-:W-:Y:S01]  /*0b50*/  SHF.R.U32.HI R0, RZ, R0, R9 ;  /* 0x00000000ff007219 */ /* 0x000fe20000011609 */
[----:B------:R-:W-:Y:S01]  /*0b60*/  IMAD.MOV.U32 R21, RZ, RZ, 0x1 ;  /* 0x00000001ff157424 */ /* 0x000fe200078e00ff */
[----:B------:R-:W-:-:S03]  /*0b70*/  IADD3 R5, P0, RZ, -R28, RZ ;  /* 0x8000001cff057210 */ /* 0x000fc60007f1e0ff */
[----:B------:R-:W1:Y:S02]  /*0b80*/  LDC R6, c[0x0][0x618] ;  /* 0x00018600ff067b82 */ /* 0x000e640000000800 */
[----:B------:R-:W-:-:S04]  /*0b90*/  IMAD.X R9, RZ, RZ, ~R0, P0 ;  /* 0x000000ffff097224 */ /* 0x000fc800000e0e00 */
[-C--:B------:R-:W-:Y:S02]  /*0ba0*/  IMAD R0, R9, R26.reuse, RZ ;  /* 0x0000001a09007224 */ /* 0x080fe400078e02ff */
[----:B------:R-:W2:Y:S01]  /*0bb0*/  LDC R11, c[0x0][0x608] ;  /* 0x00018200ff0b7b82 */ /* 0x000ea20000000800 */
[----:B------:R-:W-:-:S04]  /*0bc0*/  IMAD.WIDE.U32 R8, R5, R26, R16 ;  /* 0x0000001a05087225 */ /* 0x000fc800078e0010 */
[----:B------:R-:W-:-:S03]  /*0bd0*/  IMAD R5, R5, R27, R0 ;  /* 0x0000001b05057224 */ /* 0x000fc600078e0200 */
[----:B------:R-:W3:Y:S01]  /*0be0*/  LDC R12, c[0x0][0x658] ;  /* 0x00019600ff0c7b82 */ /* 0x000ee20000000800 */
[----:B0-----:R-:W-:Y:S01]  /*0bf0*/  ISETP.NE.U32.AND P0, PT, R24, RZ, PT ;  /* 0x000000ff1800720c */ /* 0x001fe20003f05070 */
[----:B------:R-:W-:Y:S02]  /*0c00*/  IMAD.IADD R5, R9, 0x1, R5 ;  /* 0x0000000109057824 */ /* 0x000fe400078e0205 */
[----:B------:R-:W-:Y:S01]  /*0c10*/  IMAD.MOV.U32 R9, RZ, RZ, -0x1 ;  /* 0xffffffffff097424 */ /* 0x000fe200078e00ff */
[----:B------:R-:W-:-:S03]  /*0c20*/  ISETP.NE.AND.EX P0, PT, R25, RZ, PT, P0 ;  /* 0x000000ff1900720c */ /* 0x000fc60003f05300 */
[----:B------:R-:W0:Y:S01]  /*0c30*/  LDC R15, c[0x0][0x600] ;  /* 0x00018000ff0f7b82 */ /* 0x000e220000000800 */
[-CC-:B-1----:R-:W-:Y:S02]  /*0c40*/  SHF.R.U64 R13, R8, R6.reuse, R5.reuse ;  /* 0x00000006080d7219 */ /* 0x182fe40000001205 */
[----:B------:R-:W-:-:S05]  /*0c50*/  SHF.R.U32.HI R0, RZ, R6, R5 ;  /* 0x00000006ff007219 */ /* 0x000fca0000011605 */
[----:B------:R-:W1:Y:S01]  /*0c60*/  LDC R14, c[0x0][0x648] ;  /* 0x00019200ff0e7b82 */ /* 0x000e620000000800 */
[-CC-:B--2---:R-:W-:Y:S02]  /*0c70*/  SHF.R.U64 R27, R13, R11.reuse, R0.reuse ;  /* 0x0000000b0d1b7219 */ /* 0x184fe40000001200 */
[----:B------:R-:W-:-:S05]  /*0c80*/  SHF.R.U32.HI R5, RZ, R11, R0 ;  /* 0x0000000bff057219 */ /* 0x000fca0000011600 */
[----:B------:R-:W2:Y:S01]  /*0c90*/  LDC R20, c[0x0][0x638] ;  /* 0x00018e00ff147b82 */ /* 0x000ea20000000800 */
[-CC-:B---3--:R-:W-:Y:S02]  /*0ca0*/  SHF.R.U64 R26, R27, R12.reuse, R5.reuse ;  /* 0x0000000c1b1a7219 */ /* 0x188fe40000001205 */
[-C--:B------:R-:W-:Y:S02]  /*0cb0*/  SHF.L.U32 R0, R9, R12.reuse, RZ ;  /* 0x0000000c09007219 */ /* 0x080fe400000006ff */
[----:B------:R-:W-:Y:S01]  /*0cc0*/  SHF.R.U32.HI R5, RZ, R12, R5 ;  /* 0x0000000cff057219 */ /* 0x000fe20000011605 */
[----:B------:R-:W-:Y:S01]  /*0cd0*/  IMAD.MOV.U32 R4, RZ, RZ, R26 ;  /* 0x000000ffff047224 */ /* 0x000fe200078e001a */
[----:B------:R-:W-:Y:S01]  /*0ce0*/  LOP3.LUT R10, RZ, R0, RZ, 0x33, !PT ;  /* 0x00000000ff0a7212 */ /* 0x000fe200078e33ff */
[----:B------:R-:W3:Y:S01]  /*0cf0*/  LDC R23, c[0x0][0x610] ;  /* 0x00018400ff177b82 */ /* 0x000ee20000000800 */
[----:B------:R-:W-:Y:S05]  /*0d00*/  @!P0 BRA `(.L_x_10) ;  /* 0x0000000000288947 */ /* 0x000fea0003800000 */
[----:B------:R-:W4:Y:S02]  /*0d10*/  LDC R9, c[0x0][0x64c] ;  /* 0x00019300ff097b82 */ /* 0x000f240000000800 */
[----:B----4-:R-:W-:-:S05]  /*0d20*/  IADD3 R9, P0, R26, R9, RZ ;  /* 0x000000091a097210 */ /* 0x010fca0007f1e0ff */
        /* <DEDUP_REMOVED lines=8> */
.L_x_10:
[----:B-1----:R-:W-:Y:S01]  /*0db0*/  SHF.R.U64 R4, R4, R14, R5 ;  /* 0x0000000e04047219 */ /* 0x002fe20000001205 */
[----:B0-----:R-:W-:Y:S01]  /*0dc0*/  VIADD R6, R15, 0xffffffff ;  /* 0xffffffff0f067836 */ /* 0x001fe20000000000 */
[----:B------:R-:W-:Y:S02]  /*0dd0*/  SHF.L.U32 R0, R21, R12, RZ ;  /* 0x0000000c15007219 */ /* 0x000fe400000006ff */
[----:B------:R-:W-:Y:S01]  /*0de0*/  LOP3.LUT R5, R27, R10, RZ, 0xc0, !PT ;  /* 0x0000000a1b057212 */ /* 0x000fe200078ec0ff */
[----:B------:R-:W-:Y:S01]  /*0df0*/  IMAD.MOV R7, RZ, RZ, -R4 ;  /* 0x000000ffff077224 */ /* 0x000fe200078e0a04 */
[----:B------:R-:W-:Y:S02]  /*0e00*/  SEL R3, R3, R30, !P1 ;  /* 0x0000001e03037207 */ /* 0x000fe40004800000 */
[----:B------:R-:W-:Y:S01]  /*0e10*/  LOP3.LUT R6, R13, R6, RZ, 0xc0, !PT ;  /* 0x000000060d067212 */ /* 0x000fe200078ec0ff */
[----:B------:R-:W-:Y:S02]  /*0e20*/  IMAD R4, R0, R4, R5 ;  /* 0x0000000400047224 */ /* 0x000fe400078e0205 */
[----:B--2---:R-:W-:-:S02]  /*0e30*/  IMAD R0, R7, R20, R26 ;  /* 0x0000001407007224 */ /* 0x004fc400078e021a */
[----:B---3--:R-:W-:Y:S02]  /*0e40*/  IMAD R3, R4, R23, R3 ;  /* 0x0000001704037224 */ /* 0x008fe400078e0203 */
[----:B------:R-:W-:Y:S02]  /*0e50*/  IMAD R154, R0, R15, R6 ;  /* 0x0000000f009a7224 */ /* 0x000fe400078e0206 */
[----:B------:R-:W-:Y:S02]  /*0e60*/  IMAD.MOV.U32 R4, RZ, RZ, 0x1 ;  /* 0x00000001ff047424 */ /* 0x000fe400078e00ff */
[----:B------:R-:W-:Y:S01]  /*0e70*/  IMAD.MOV.U32 R23, RZ, RZ, R28 ;  /* 0x000000ffff177224 */ /* 0x000fe200078e001c */
[----:B------:R-:W-:Y:S02]  /*0e80*/  SEL R153, R154, R3, !P1 ;  /* 0x000000039a997207 */ /* 0x000fe40004800000 */
[----:B------:R-:W-:Y:S02]  /*0e90*/  PRMT R0, R4, 0x7610, R0 ;  /* 0x0000761004007816 */ /* 0x000fe40000000000 */
[----:B------:R-:W-:-:S07]  /*0ea0*/  SEL R154, R3, R154, !P1 ;  /* 0x0000009a039a7207 */ /* 0x000fce0004800000 */
.L_x_8:
[----:B------:R-:W-:-:S08]  /*0eb0*/  NOP ;  /* 0x0000000000007918 */ /* 0x000fd00000000000 */
[----:B------:R-:W0:Y:S02]  /*0ec0*/  USETMAXREG.TRY_ALLOC.CTAPOOL UP0, 0xe8 ;  /* 0x000000e8000079c8 */ /* 0x000e240008000600 */
[----:B0-----:R-:W-:-:S13]  /*0ed0*/  PLOP3.LUT P0, PT, PT, PT, UP0, 0x80, 0x0 ;  /* 0x000000000000781c */ /* 0x001fda0003f0f008 */
[----:B------:R-:W-:Y:S05]  /*0ee0*/  @!P0 BRA `(.L_x_8) ;  /* 0xfffffffc00f08947 */ /* 0x000fea000383ffff */
[----:B------:R-:W-:Y:S01]  /*0ef0*/  ULDC.64 UR4, c[0x0][0x598] ;  /* 0x0001660000047ab9 */ /* 0x000fe20000000a00 */
[----:B------:R-:W-:Y:S01]  /*0f00*/  ULDC.64 UR36, c[0x0][0x208] ;  /* 0x0000820000247ab9 */ /* 0x000fe20000000a00 */
[----:B------:R-:W-:-:S04]  /*0f10*/  ISETP.NE.U32.AND P0, PT, RZ, UR4, PT ;  /* 0x00000004ff007c0c */ /* 0x000fc8000bf05070 */
[----:B------:R-:W-:-:S13]  /*0f20*/  ISETP.NE.AND.EX P0, PT, RZ, UR5, PT, P0 ;  /* 0x00000005ff007c0c */ /* 0x000fda000bf05300 */
[----:B------:R-:W-:Y:S05]  /*0f30*/  @!P0 BRA `(.L_x_11) ;  /* 0x00000000001c8947 */ /* 0x000fea0003800000 */
[----:B------:R-:W0:Y:S02]  /*0f40*/  LDC.64 R4, c[0x0][0x598] ;  /* 0x00016600ff047b82 */ /* 0x000e240000000a00 */
[----:B0-----:R-:W2:Y:S02]  /*0f50*/  LDG.E.64 R4, desc[UR36][R4.64] ;  /* 0x0000002404047981 */ /* 0x001ea4000c1e1b00 */
[----:B--2---:R-:W-:-:S04]  /*0f60*/  ISETP.NE.U32.AND P0, PT, R4, RZ, PT ;  /* 0x000000ff0400720c */ /* 0x004fc80003f05070 */
[----:B------:R-:W-:-:S13]  /*0f70*/  ISETP.NE.AND.EX P0, PT, R5, RZ, PT, P0 ;  /* 0x000000ff0500720c */ /* 0x000fda0003f05300 */
[----:B------:R-:W-:Y:S05]  /*0f80*/  @!P0 BRA `(.L_x_11) ;  /* 0x0000000000088947 */ /* 0x000fea0003800000 */
[----:B------:R0:W5:Y:S01]  /*0f90*/  LD.E R155, desc[UR36][R4.64] ;  /* 0x00000024049b7980 */ /* 0x000162000c101900 */
[----:B------:R-:W-:Y:S05]  /*0fa0*/  BRA `(.L_x_12) ;  /* 0x0000000000247947 */ /* 0x000fea0003800000 */
.L_x_11:
[----:B------:R-:W-:Y:S02]  /*0fb0*/  ULDC.64 UR4, c[0x0][0x588] ;  /* 0x0001620000047ab9 */ /* 0x000fe40000000a00 */
[----:B------:R-:W-:-:S04]  /*0fc0*/  ISETP.NE.U32.AND P0, PT, RZ, UR4, PT ;  /* 0x00000004ff007c0c */ /* 0x000fc8000bf05070 */
[----:B------:R-:W-:-:S13]  /*0fd0*/  ISETP.NE.AND.EX P0, PT, RZ, UR5, PT, P0 ;  /* 0x00000005ff007c0c */ /* 0x000fda000bf05300 */
[----:B------:R-:W-:Y:S05]  /*0fe0*/  @!P0 BRA `(.L_x_13) ;  /* 0x00000000000c8947 */ /* 0x000fea0003800000 */
[----:B------:R-:W0:Y:S02]  /*0ff0*/  LDC.64 R4, c[0x0][0x588] ;  /* 0x00016200ff047b82 */ /* 0x000e240000000a00 */
[----:B0-----:R1:W5:Y:S01]  /*1000*/  LDG.E R155, desc[UR36][R4.64] ;  /* 0x00000024049b7981 */ /* 0x001362000c1e1900 */
[----:B------:R-:W-:Y:S05]  /*1010*/  BRA `(.L_x_12) ;  /* 0x0000000000087947 */ /* 0x000fea0003800000 */
.L_x_13:
[----:B------:R-:W-:Y:S02]  /*1020*/  ULDC UR4, c[0x0][0x580] ;  /* 0x0001600000047ab9 */ /* 0x000fe40000000800 */
[----:B------:R-:W-:-:S07]  /*1030*/  IMAD.U32 R155, RZ, RZ, UR4 ;  /* 0x00000004ff9b7e24 */ /* 0x000fce000f8e00ff */
.L_x_12:
[----:B------:R-:W-:Y:S02]  /*1040*/  ULDC.64 UR4, c[0x0][0x5a0] ;  /* 0x0001680000047ab9 */ /* 0x000fe40000000a00 */
[----:B------:R-:W-:-:S04]  /*1050*/  ISETP.NE.U32.AND P0, PT, RZ, UR4, PT ;  /* 0x00000004ff007c0c */ /* 0x000fc8000bf05070 */
[----:B------:R-:W-:-:S13]  /*1060*/  ISETP.NE.AND.EX P0, PT, RZ, UR5, PT, P0 ;  /* 0x00000005ff007c0c */ /* 0x000fda000bf05300 */
[----:B------:R-:W-:Y:S05]  /*1070*/  @!P0 BRA `(.L_x_14) ;  /* 0x00000000001c8947 */ /* 0x000fea0003800000 */
[----:B01----:R-:W0:Y:S02]  /*1080*/  LDC.64 R4, c[0x0][0x5a0] ;  /* 0x00016800ff047b82 */ /* 0x003e240000000a00 */
[----:B0-----:R-:W2:Y:S02]  /*1090*/  LDG.E.64 R4, desc[UR36][R4.64] ;  /* 0x0000002404047981 */ /* 0x001ea4000c1e1b00 */
[----:B--2---:R-:W-:-:S04]  /*10a0*/  ISETP.NE.U32.AND P0, PT, R4, RZ, PT ;  /* 0x000000ff0400720c */ /* 0x004fc80003f05070 */
[----:B------:R-:W-:-:S13]  /*10b0*/  ISETP.NE.AND.EX P0, PT, R5, RZ, PT, P0 ;  /* 0x000000ff0500720c */ /* 0x000fda0003f05300 */
[----:B------:R-:W-:Y:S05]  /*10c0*/  @!P0 BRA `(.L_x_14) ;  /* 0x0000000000088947 */ /* 0x000fea0003800000 */
[----:B------:R0:W5:Y:S01]  /*10d0*/  LD.E R156, desc[UR36][R4.64] ;  /* 0x00000024049c7980 */ /* 0x000162000c101900 */
[----:B------:R-:W-:Y:S05]  /*10e0*/  BRA `(.L_x_15) ;  /* 0x0000000000247947 */ /* 0x000fea0003800000 */
.L_x_14:
[----:B------:R-:W-:Y:S02]  /*10f0*/  ULDC.64 UR4, c[0x0][0x590] ;  /* 0x0001640000047ab9 */ /* 0x000fe40000000a00 */
[----:B------:R-:W-:-:S04]  /*1100*/  ISETP.NE.U32.AND P0, PT, RZ, UR4, PT ;  /* 0x00000004ff007c0c */ /* 0x000fc8000bf05070 */
[----:B------:R-:W-:-:S13]  /*1110*/  ISETP.NE.AND.EX P0, PT, RZ, UR5, PT, P0 ;  /* 0x00000005ff007c0c */ /* 0x000fda000bf05300 */
[----:B------:R-:W-:Y:S05]  /*1120*/  @!P0 BRA `(.L_x_16) ;  /* 0x00000000000c8947 */ /* 0x000fea0003800000 */
[----:B------:R-:W2:Y:S02]  /*1130*/  LDC.64 R156, c[0x0][0x590] ;  /* 0x00016400ff9c7b82 */ /* 0x000ea40000000a00 */
[----:B--2---:R2:W5:Y:S01]  /*1140*/  LDG.E R156, desc[UR36][R156.64] ;  /* 0x000000249c9c7981 */ /* 0x004562000c1e1900 */
[----:B------:R-:W-:Y:S05]  /*1150*/  BRA `(.L_x_15) ;  /* 0x0000000000087947 */ /* 0x000fea0003800000 */
.L_x_16:
[----:B------:R-:W-:Y:S02]  /*1160*/  ULDC UR4, c[0x0][0x584] ;  /* 0x0001610000047ab9 */ /* 0x000fe40000000800 */
[----:B------:R-:W-:-:S07]  /*1170*/  IMAD.U32 R156, RZ, RZ, UR4 ;  /* 0x00000004ff9c7e24 */ /* 0x000fce000f8e00ff */
.L_x_15:
[----:B------:R-:W-:-:S13]  /*1180*/  LOP3.LUT P0, RZ, R0, 0xff, RZ, 0xc0, !PT ;  /* 0x000000ff00ff7812 */ /* 0x000fda000780c0ff */
[----:B------:R-:W-:Y:S05]  /*1190*/  @!P0 EXIT ;  /* 0x000000000000894d */ /* 0x000fea0003800000 */
[----:B------:R-:W-:Y:S01]  /*11a0*/  ULDC UR4, c[0x0][0x28c] ;  /* 0x0000a30000047ab9 */ /* 0x000fe20000000800 */
[----:B--2---:R-:W-:Y:S01]  /*11b0*/  LOP3.LUT R157, R19, 0x1, RZ, 0xfc, !PT ;  /* 0x00000001139d7812 */ /* 0x004fe200078efcff */
[----:B------:R-:W-:Y:S01]  /*11c0*/  UIADD3 UR4, UR4, 0x3f, URZ ;  /* 0x0000003f04047890 */ /* 0x000fe2000fffe03f */
[----:B------:R-:W-:Y:S01]  /*11d0*/  UMOV UR38, URZ ;  /* 0x0000003f00267c82 */ /* 0x000fe20008000000 */
[----:B------:R-:W-:Y:S02]  /*11e0*/  UMOV UR39, URZ ;  /* 0x0000003f00277c82 */ /* 0x000fe40008000000 */
[----:B------:R-:W-:-:S04]  /*11f0*/  USHF.R.S32.HI UR5, URZ, 0x1f, UR4 ;  /* 0x0000001f3f057899 */ /* 0x000fc80008011404 */
[----:B------:R-:W-:-:S04]  /*1200*/  ULEA.HI UR5, UR5, UR4, URZ, 0x6 ;  /* 0x0000000405057291 */ /* 0x000fc8000f8f303f */
[----:B------:R-:W-:-:S12]  /*1210*/  USHF.R.S32.HI UR40, URZ, 0x6, UR5 ;  /* 0x000000063f287899 */ /* 0x000fd80008011405 */
.L_x_292:
[----:B------:R-:W-:Y:S01]  /*1220*/  LOP3.LUT R0, R18, 0x80, RZ, 0xc0, !PT ;  /* 0x0000008012007812 */ /* 0x000fe200078ec0ff */
[----:B--2---:R-:W2:Y:S01]  /*1230*/  S2UR UR7, SR_CgaCtaId ;  /* 0x00000000000779c3 */ /* 0x004ea20000008800 */
[----:B------:R-:W-:Y:S02]  /*1240*/  UMOV UR6, 0x400 ;  /* 0x0000040000067882 */ /* 0x000fe40000000000 */
[----:B------:R-:W-:-:S06]  /*1250*/  SHF.R.U32.HI R0, RZ, 0x7, R0 ;  /* 0x00000007ff007819 */ /* 0x000fcc0000011600 */
[----:B---3--:R-:W3:Y:S01]  /*1260*/  SHFL.IDX PT, R0, R0, RZ, 0x1f ;  /* 0x00001fff00007589 */ /* 0x008ee200000e0000 */
[----:B--2---:R-:W-:Y:S01]  /*1270*/  ULEA UR6, UR7, UR6, 0x18 ;  /* 0x0000000607067291 */ /* 0x004fe2000f8ec03f */
[----:B---3--:R-:W-:-:S13]  /*1280*/  R2UR UR4, R0 ;  /* 0x00000000000472ca */ /* 0x008fda00000e0000 */
[----:B------:R-:W-:-:S04]  /*1290*/  ULEA.HI UR5, UR4, UR4, URZ, 0x1 ;  /* 0x0000000404057291 */ /* 0x000fc8000f8f083f */
[----:B------:R-:W-:-:S04]  /*12a0*/  ULOP3.LUT UR5, UR5, 0x7fffe, URZ, 0xc0, !UPT ;  /* 0x0007fffe05057892 */ /* 0x000fc8000f8ec03f */
[----:B------:R-:W-:-:S03]  /*12b0*/  UIADD3 UR5, UR4, -UR5, URZ ;  /* 0x8000000504057290 */ /* 0x000fc6000fffe03f */
[----:B------:R-:W-:Y:S01]  /*12c0*/  ULDC UR4, c[0x0][0x28c] ;  /* 0x0000a30000047ab9 */ /* 0x000fe20000000800 */
[----:B------:R-:W-:Y:S01]  /*12d0*/  ULEA UR5, UR5, UR6, 0xd ;  /* 0x0000000605057291 */ /* 0x000fe2000f8e683f */
[----:B------:R-:W-:-:S03]  /*12e0*/  ISETP.LT.AND P0, PT, RZ, UR4, PT ;  /* 0x00000004ff007c0c */ /* 0x000fc6000bf01270 */
[----:B------:R-:W-:-:S04]  /*12f0*/  UIADD3 UR5, UR5, 0x100, URZ ;  /* 0x0000010005057890 */ /* 0x000fc8000fffe03f */
[----:B------:R-:W-:-:S04]  /*1300*/  USHF.R.U32.HI UR5, URZ, 0x4, UR5 ;  /* 0x000000043f057899 */ /* 0x000fc80008011605 */
[----:B------:R-:W-:Y:S02]  /*1310*/  ULOP3.LUT UR41, UR5, 0x3fff, URZ, 0xc0, !UPT ;  /* 0x00003fff05297892 */ /* 0x000fe4000f8ec03f */
[----:B-1--45:R-:W-:Y:S10]  /*1320*/  @P0 BRA `(.L_x_17) ;  /* 0x0000000000400947 */ /* 0x032ff40003800000 */
[----:B------:R-:W-:Y:S01]  /*1330*/  MOV R0, 0x0 ;  /* 0x0000000000007802 */ /* 0x000fe20000000f00 */
[----:B------:R-:W-:Y:S01]  /*1340*/  ULDC.64 UR4, c[0x4][0x68] ;  /* 0x01001a0000047ab9 */ /* 0x000fe20000000a00 */
[----:B------:R-:W-:Y:S01]  /*1350*/  ULDC.64 UR6, c[0x4][0x8] ;  /* 0x0100020000067ab9 */ /* 0x000fe20000000a00 */
[----:B01----:R-:W-:Y:S01]  /*1360*/  IMAD.U32 R4, RZ, RZ, UR4 ;  /* 0x00000004ff047e24 */ /* 0x003fe2000f8e00ff */
[----:B------:R0:W1:Y:S01]  /*1370*/  LDC.64 R14, c[0x4][R0] ;  /* 0x01000000000e7b82 */ /* 0x0000620000000a00 */
[----:B------:R-:W-:Y:S01]  /*1380*/  IMAD.U32 R5, RZ, RZ, UR5 ;  /* 0x00000005ff057e24 */ /* 0x000fe2000f8e00ff */
[----:B------:R-:W-:Y:S01]  /*1390*/  ULDC.64 UR4, c[0x4][0x70] ;  /* 0x01001c0000047ab9 */ /* 0x000fe20000000a00 */
[----:B------:R-:W-:Y:S02]  /*13a0*/  IMAD.U32 R10, RZ, RZ, UR6 ;  /* 0x00000006ff0a7e24 */ /* 0x000fe4000f8e00ff */
[----:B------:R-:W-:Y:S02]  /*13b0*/  IMAD.U32 R6, RZ, RZ, UR4 ;  /* 0x00000004ff067e24 */ /* 0x000fe4000f8e00ff */
[----:B------:R-:W-:-:S02]  /*13c0*/  IMAD.U32 R7, RZ, RZ, UR5 ;  /* 0x00000005ff077e24 */ /* 0x000fc4000f8e00ff */
[----:B------:R-:W-:Y:S02]  /*13d0*/  IMAD.U32 R11, RZ, RZ, UR7 ;  /* 0x00000007ff0b7e24 */ /* 0x000fe4000f8e00ff */
[----:B------:R-:W-:Y:S02]  /*13e0*/  IMAD.MOV.U32 R8, RZ, RZ, 0x1e1 ;  /* 0x000001e1ff087424 */ /* 0x000fe400078e00ff */
[----:B------:R-:W-:Y:S02]  /*13f0*/  IMAD.MOV.U32 R12, RZ, RZ, 0x1 ;  /* 0x00000001ff0c7424 */ /* 0x000fe400078e00ff */
[----:B0-----:R-:W-:-:S07]  /*1400*/  IMAD.MOV.U32 R13, RZ, RZ, RZ ;  /* 0x000000ffff0d7224 */ /* 0x001fce00078e00ff */
[----:B------:R-:W-:-:S07]  /*1410*/  LEPC R20, `(.L_x_17) ;  /* 0x000000001014794e */ /* 0x000fce0000000000 */
[----:B-1---5:R-:W-:Y:S05]  /*1420*/  CALL.ABS.NOINC R14 ;  /* 0x000000000e007343 */ /* 0x022fea0003c00000 */
.L_x_17:
[----:B------:R-:W-:-:S13]  /*1430*/  ISETP.NE.AND P0, PT, R157, 0x3, PT ;  /* 0x000000039d00780c */ /* 0x000fda0003f05270 */
[----:B------:R-:W-:Y:S05]  /*1440*/  @!P0 BRA `(.L_x_18) ;  /* 0x0000000000048947 */ /* 0x000fea0003800000 */
[----:B------:R-:W-:Y:S01]  /*1450*/  BPT.TRAP 0x1 ;  /* 0x000000040000795c */ /* 0x000fe20000300000 */
.L_x_18:
[----:B------:R-:W2:Y:S01]  /*1460*/  S2UR UR5, SR_CgaCtaId ;  /* 0x00000000000579c3 */ /* 0x000ea20000008800 */
[----:B------:R-:W-:Y:S01]  /*1470*/  UMOV UR4, 0x400 ;  /* 0x0000040000047882 */ /* 0x000fe20000000000 */
[----:B------:R-:W-:Y:S02]  /*1480*/  IMAD.U32 R0, RZ, RZ, UR38 ;  /* 0x00000026ff007e24 */ /* 0x000fe4000f8e00ff */
[----:B------:R-:W-:-:S03]  /*1490*/  IMAD.U32 R3, RZ, RZ, UR39 ;  /* 0x00000027ff037e24 */ /* 0x000fc6000f8e00ff */
[----:B------:R-:W-:Y:S01]  /*14a0*/  SHF.L.U32 R0, R0, 0x1f, RZ ;  /* 0x0000001f00007819 */ /* 0x000fe200000006ff */
[----:B--2---:R-:W-:-:S06]  /*14b0*/  ULEA UR4, UR5, UR4, 0x18 ;  /* 0x0000000405047291 */ /* 0x004fcc000f8ec03f */
[----:B------:R-:W-:-:S04]  /*14c0*/  IMAD.U32 R6, RZ, RZ, UR4 ;  /* 0x00000004ff067e24 */ /* 0x000fc8000f8e00ff */
[----:B------:R-:W-:-:S04]  /*14d0*/  IMAD R3, R3, 0x8, R6 ;  /* 0x0000000803037824 */ /* 0x000fc800078e0206 */
[----:B------:R2:W3:Y:S01]  /*14e0*/  SYNCS.PHASECHK.TRANS64.TRYWAIT P1, [R3+URZ], R0 ;  /* 0x00000000030075a7 */ /* 0x0004e2000802017f */
[----:B------:R-:W-:Y:S05]  /*14f0*/  @!P0 BRA `(.L_x_19) ;  /* 0x0000000000048947 */ /* 0x000fea0003800000 */
[----:B------:R-:W-:Y:S01]  /*1500*/  BPT.TRAP 0x1 ;  /* 0x000000040000795c */ /* 0x000fe20000300000 */
.L_x_19:
[----:B---3--:R-:W-:Y:S05]  /*1510*/  @P1 BRA `(.L_x_20) ;  /* 0x0000000000081947 */ /* 0x008fea0003800000 */
[----:B------:R-:W3:Y:S02]  /*1520*/  SYNCS.PHASECHK.TRANS64.TRYWAIT P1, [R3+URZ], R0 ;  /* 0x00000000030075a7 */ /* 0x000ee4000802017f */
[----:B---3--:R-:W-:Y:S05]  /*1530*/  @!P1 BRA `(.L_x_21) ;  /* 0x000000a8006c9947 */ /* 0x008fea0003800000 */
.L_x_20:
[----:B------:R-:W-:-:S04]  /*1540*/  UISETP.LT.AND UP0, UPT, UR40, 0x1, UPT ;  /* 0x000000012800788c */ /* 0x000fc8000bf01270 */
[----:B------:R-:W-:-:S06]  /*1550*/  USEL UR4, UR40, 0x1, UP0 ;  /* 0x0000000128047887 */ /* 0x000fcc0008000000 */
[----:B--23--:R-:W-:Y:S01]  /*1560*/  IMAD.U32 R0, RZ, RZ, UR4 ;  /* 0x00000004ff007e24 */ /* 0x00cfe2000f8e00ff */
[----:B------:R-:W-:Y:S05]  /*1570*/  WARPSYNC.ALL ;  /* 0x0000000000007948 */ /* 0x000fea0003800000 */
[----:B------:R-:W-:-:S04]  /*1580*/  IADD3 R0, -R0, UR40, RZ ;  /* 0x0000002800007c10 */ /* 0x000fc8000fffe1ff */
[----:B------:R-:W-:Y:S02]  /*1590*/  ISETP.GE.AND P1, PT, R0, 0x1, PT ;  /* 0x000000010000780c */ /* 0x000fe40003f26270 */
[----:B------:R-:W-:Y:S01]  /*15a0*/  R2UR UR4, R6 ;  /* 0x00000000060472ca */ /* 0x000fe200000e0000 */
[----:B------:R-:W-:Y:S01]  /*15b0*/  WARPGROUP.ARRIVE ;  /* 0x00000000000079c5 */ /* 0x000fe20000000000 */
[----:B------:R-:W-:Y:S01]  /*15c0*/  UMOV UR9, 0x40000040 ;  /* 0x4000004000097882 */ /* 0x000fe20000000000 */
[----:B------:R-:W-:-:S10]  /*15d0*/  UMOV UR11, 0x40000040 ;  /* 0x40000040000b7882 */ /* 0x000fd40000000000 */
[----:B------:R-:W-:-:S04]  /*15e0*/  UIADD3 UR4, UR4, 0x28100, URZ ;  /* 0x0002810004047890 */ /* 0x000fc8000fffe03f */
[----:B------:R-:W-:-:S04]  /*15f0*/  USHF.R.U32.HI UR4, URZ, 0x4, UR4 ;  /* 0x000000043f047899 */ /* 0x000fc80008011604 */
[----:B------:R-:W-:Y:S02]  /*1600*/  ULOP3.LUT UR5, UR4, 0x3fff, URZ, 0xc0, !UPT ;  /* 0x00003fff04057892 */ /* 0x000fe4000f8ec03f */
[----:B------:R-:W-:Y:S02]  /*1610*/  ULOP3.LUT UR4, UR41, 0x10000, URZ, 0xfc, !UPT ;  /* 0x0001000029047892 */ /* 0x000fe4000f8efc3f */
[----:B------:R-:W-:Y:S02]  /*1620*/  ULOP3.LUT UR5, UR5, 0x10000, URZ, 0xfc, !UPT ;  /* 0x0001000005057892 */ /* 0x000fe4000f8efc3f */
[----:B------:R-:W-:Y:S02]  /*1630*/  ULEA UR6, UR39, UR4, 0xb ;  /* 0x0000000427067291 */ /* 0x000fe4000f8e583f */
[----:B------:R-:W-:-:S05]  /*1640*/  ULEA UR7, UR39, UR5, 0xc ;  /* 0x0000000527077291 */ /* 0x000fca000f8e603f */
[----:B------:R-:W-:Y:S02]  /*1650*/  UMOV UR8, UR6 ;  /* 0x0000000600087c82 */ /* 0x000fe40008000000 */
[----:B------:R-:W-:Y:S02]  /*1660*/  UMOV UR10, UR7 ;  /* 0x00000007000a7c82 */ /* 0x000fe40008000000 */
[----:B------:R-:W-:Y:S01]  /*1670*/  HGMMA.64x256x8.F32.TF32 R24, gdesc[UR8], RZ, !UPT, gsb0 ;  /* 0x07e00000081879f0 */ /* 0x000fe2000c0028ff */
[----:B------:R-:W-:Y:S02]  /*1680*/  UIADD3 UR8, UR6, 0x2, URZ ;  /* 0x0000000206087890 */ /* 0x000fe4000fffe03f */
[----:B------:R-:W-:Y:S01]  /*1690*/  UIADD3 UR10, UR7, 0x2, URZ ;  /* 0x00000002070a7890 */ /* 0x000fe2000fffe03f */
[----:B------:R-:W-:Y:S01]  /*16a0*/  UMOV UR9, 0x40000040 ;  /* 0x4000004000097882 */ /* 0x000fe20000000000 */
[----:B------:R-:W-:Y:S01]  /*16b0*/  UMOV UR11, 0x40000040 ;  /* 0x40000040000b7882 */ /* 0x000fe20000000000 */
[----:B------:R-:W-:-:S02]  /*16c0*/  WARPGROUP.DEPBAR.LE gsb0, 0x0 ;  /* 0x00008000000079c5 */ /* 0x000fc40000010000 */
[----:B------:R-:W-:-:S15]  /*16d0*/  WARPGROUP.ARRIVE ;  /* 0x00000000000079c5 */ /* 0x000fde0000000000 */
[----:B------:R-:W-:-:S05]  /*16e0*/  NOP ;  /* 0x0000000000007918 */ /* 0x000fca0000000000 */
[----:B------:R-:W-:Y:S01]  /*16f0*/  HGMMA.64x256x8.F32.TF32 R24, gdesc[UR8], R24, gsb0 ;  /* 0x07e00000081879f0 */ /* 0x000fe20008002818 */
[----:B------:R-:W-:Y:S02]  /*1700*/  UIADD3 UR8, UR6, 0x4, URZ ;  /* 0x0000000406087890 */ /* 0x000fe4000fffe03f */
[----:B------:R-:W-:Y:S01]  /*1710*/  UIADD3 UR10, UR7, 0x4, URZ ;  /* 0x00000004070a7890 */ /* 0x000fe2000fffe03f */
[----:B------:R-:W-:Y:S01]  /*1720*/  UMOV UR9, 0x40000040 ;  /* 0x4000004000097882 */ /* 0x000fe20000000000 */
[----:B------:R-:W-:Y:S01]  /*1730*/  UMOV UR11, 0x40000040 ;  /* 0x40000040000b7882 */ /* 0x000fe20000000000 */
[----:B------:R-:W-:Y:S02]  /*1740*/  WARPGROUP.DEPBAR.LE gsb0, 0x0 ;  /* 0x00008000000079c5 */ /* 0x000fe40000010000 */
        /* <DEDUP_REMOVED lines=42> */
[----:B------:R-:W-:Y:S03]  /*19f0*/  HGMMA.64x256x8.F32.TF32 R24, gdesc[UR8], R24, gsb0 ;  /* 0x07e00000081879f0 */ /* 0x000fe60008002818 */
[----:B------:R-:W-:Y:S02]  /*1a00*/  WARPGROUP.DEPBAR.LE gsb0, 0x0 ;  /* 0x00008000000079c5 */ /* 0x000fe40000010000 */
[----:B------:R-:W-:Y:S05]  /*1a10*/  @!P1 BRA `(.L_x_22) ;  /* 0x0000000400b09947 */ /* 0x000fea0003800000 */
[----:B------:R-:W-:Y:S02]  /*1a20*/  UIADD3 UR6, UR39, 0x1, URZ ;  /* 0x0000000127067890 */ /* 0x000fe4000fffe03f */
[----:B------:R-:W-:Y:S02]  /*1a30*/  IMAD.U32 R3, RZ, RZ, UR39 ;  /* 0x00000027ff037e24 */ /* 0x000fe4000f8e00ff */
[----:B------:R-:W-:-:S04]  /*1a40*/  UISETP.NE.AND UP0, UPT, UR6, 0x5, UPT ;  /* 0x000000050600788c */ /* 0x000fc8000bf05270 */
[----:B------:R-:W-:Y:S02]  /*1a50*/  USEL UR7, URZ, 0x1, UP0 ;  /* 0x000000013f077887 */ /* 0x000fe40008000000 */
[----:B------:R-:W-:Y:S02]  /*1a60*/  USEL UR6, UR6, URZ, UP0 ;  /* 0x0000003f06067287 */ /* 0x000fe40008000000 */
[----:B------:R-:W-:-:S06]  /*1a70*/  ULOP3.LUT UR7, UR38, UR7, URZ, 0x3c, !UPT ;  /* 0x0000000726077292 */ /* 0x000fcc000f8e3c3f */
[----:B------:R-:W-:-:S07]  /*1a80*/  IMAD.U32 R7, RZ, RZ, UR7 ;  /* 0x00000007ff077e24 */ /* 0x000fce000f8e00ff */
.L_x_29:
[----:B------:R-:W-:Y:S05]  /*1a90*/  @!P0 BRA `(.L_x_23) ;  /* 0x0000000000048947 */ /* 0x000fea0003800000 */
[----:B------:R-:W-:Y:S01]  /*1aa0*/  BPT.TRAP 0x1 ;  /* 0x000000040000795c */ /* 0x000fe20000300000 */
.L_x_23:
[----:B------:R-:W2:Y:S01]  /*1ab0*/  S2UR UR8, SR_CgaCtaId ;  /* 0x00000000000879c3 */ /* 0x000ea20000008800 */
[----:B------:R-:W-:Y:S01]  /*1ac0*/  UMOV UR7, 0x400 ;  /* 0x0000040000077882 */ /* 0x000fe20000000000 */
[----:B01----:R-:W-:Y:S01]  /*1ad0*/  IMAD.U32 R5, RZ, RZ, UR6 ;  /* 0x00000006ff057e24 */ /* 0x003fe2000f8e00ff */
[----:B------:R-:W-:Y:S01]  /*1ae0*/  SHF.L.U32 R4, R7, 0x1f, RZ ;  /* 0x0000001f07047819 */ /* 0x000fe200000006ff */
[----:B--2---:R-:W-:-:S06]  /*1af0*/  ULEA UR7, UR8, UR7, 0x18 ;  /* 0x0000000708077291 */ /* 0x004fcc000f8ec03f */
[----:B------:R-:W-:-:S04]  /*1b00*/  IMAD.U32 R6, RZ, RZ, UR7 ;  /* 0x00000007ff067e24 */ /* 0x000fc8000f8e00ff */
[----:B------:R-:W-:-:S04]  /*1b10*/  IMAD R5, R5, 0x8, R6 ;  /* 0x0000000805057824 */ /* 0x000fc800078e0206 */
[----:B------:R0:W1:Y:S01]  /*1b20*/  SYNCS.PHASECHK.TRANS64.TRYWAIT P1, [R5+URZ], R4 ;  /* 0x00000004050075a7 */ /* 0x000062000802017f */
[----:B------:R-:W-:Y:S05]  /*1b30*/  @!P0 BRA `(.L_x_24) ;  /* 0x0000000000048947 */ /* 0x000fea0003800000 */
[----:B------:R-:W-:Y:S01]  /*1b40*/  BPT.TRAP 0x1 ;  /* 0x000000040000795c */ /* 0x000fe20000300000 */
.L_x_24:
[----:B-1----:R-:W-:Y:S05]  /*1b50*/  @P1 BRA `(.L_x_25) ;  /* 0x0000000000081947 */ /* 0x002fea0003800000 */
[----:B------:R-:W1:Y:S02]  /*1b60*/  SYNCS.PHASECHK.TRANS64.TRYWAIT P1, [R5+URZ], R4 ;  /* 0x00000004050075a7 */ /* 0x000e64000802017f */
[----:B-1----:R-:W-:Y:S05]  /*1b70*/  @!P1 BRA `(.L_x_26) ;  /* 0x000000a000f09947 */ /* 0x002fea0003800000 */
.L_x_25:
[----:B------:R-:W-:Y:S01]  /*1b80*/  ULEA UR7, UR6, UR4, 0xb ;  /* 0x0000000406077291 */ /* 0x000fe2000f8e583f */
[----:B------:R-:W-:Y:S01]  /*1b90*/  WARPGROUP.ARRIVE ;  /* 0x00000000000079c5 */ /* 0x000fe20000000000 */
[----:B------:R-:W-:Y:S01]  /*1ba0*/  ULEA UR12, UR6, UR5, 0xc ;  /* 0x00000005060c7291 */ /* 0x000fe2000f8e603f */
[----:B------:R-:W-:Y:S01]  /*1bb0*/  UMOV UR9, 0x40000040 ;  /* 0x4000004000097882 */ /* 0x000fe20000000000 */
[----:B------:R-:W-:-:S03]  /*1bc0*/  UMOV UR11, 0x40000040 ;  /* 0x40000040000b7882 */ /* 0x000fc60000000000 */
[----:B------:R-:W-:Y:S02]  /*1bd0*/  UMOV UR8, UR7 ;  /* 0x0000000700087c82 */ /* 0x000fe40008000000 */
[----:B------:R-:W-:Y:S02]  /*1be0*/  UMOV UR10, UR12 ;  /* 0x0000000c000a7c82 */ /* 0x000fe40008000000 */
[----:B------:R-:W-:Y:S01]  /*1bf0*/  HGMMA.64x256x8.F32.TF32 R24, gdesc[UR8], R24, gsb0 ;  /* 0x07e00000081879f0 */ /* 0x000fe20008002818 */
        /* <DEDUP_REMOVED lines=58> */
[----:B------:R-:W-:Y:S01]  /*1fa0*/  BPT.TRAP 0x1 ;  /* 0x000000040000795c */ /* 0x000fe20000300000 */
.L_x_27:
[----:B------:R-:W-:-:S13]  /*1fb0*/  ISETP.NE.AND P1, PT, R22, RZ, PT ;  /* 0x000000ff1600720c */ /* 0x000fda0003f25270 */
[----:B01----:R-:W-:-:S04]  /*1fc0*/  @P1 IMAD R4, R3, 0x8, R6 ;  /* 0x0000000803041824 */ /* 0x003fc800078e0206 */
[----:B------:R-:W-:-:S05]  /*1fd0*/  @P1 VIADD R5, R4, 0x28 ;  /* 0x0000002804051836 */ /* 0x000fca0000000000 */
[----:B------:R-:W-:-:S04]  /*1fe0*/  @P1 PRMT R5, R152, 0x654, R5 ;  /* 0x0000065498051816 */ /* 0x000fc80000000005 */
[----:B------:R0:W-:Y:S01]  /*1ff0*/  @P1 SYNCS.ARRIVE.TRANS64.RED.A1T0 RZ, [R5+URZ], RZ ;  /* 0x000000ff05ff19a7 */ /* 0x0001e2000810043f */
[----:B------:R-:W-:-:S13]  /*2000*/  ISETP.GT.U32.AND P1, PT, R19, 0x1, PT ;  /* 0x000000011300780c */ /* 0x000fda0003f24070 */
[----:B0-----:R-:W-:Y:S05]  /*2010*/  @P1 BRA `(.L_x_28) ;  /* 0x0000000000041947 */ /* 0x001fea0003800000 */
[----:B------:R-:W-:Y:S01]  /*2020*/  BPT.TRAP 0x1 ;  /* 0x000000040000795c */ /* 0x000fe20000300000 */
.L_x_28:
[----:B------:R-:W-:Y:S01]  /*2030*/  UIADD3 UR6, UR6, 0x1, URZ ;  /* 0x0000000106067890 */ /* 0x000fe2000fffe03f */
[C---:B------:R-:W-:Y:S01]  /*2040*/  ISETP.GT.AND P2, PT, R0.reuse, 0x1, PT ;  /* 0x000000010000780c */ /* 0x040fe20003f44270 */
[----:B------:R-:W-:Y:S02]  /*2050*/  VIADD R3, R3, 0x1 ;  /* 0x0000000103037836 */ /* 0x000fe40000000000 */
[----:B------:R-:W-:Y:S01]  /*2060*/  UISETP.NE.AND UP0, UPT, UR6, 0x5, UPT ;  /* 0x000000050600788c */ /* 0x000fe2000bf05270 */
[----:B------:R-:W-:Y:S02]  /*2070*/  VIADD R0, R0, 0xffffffff ;  /* 0xffffffff00007836 */ /* 0x000fe40000000000 */
[C---:B------:R-:W-:Y:S01]  /*2080*/  ISETP.NE.AND P1, PT, R3.reuse, 0x5, PT ;  /* 0x000000050300780c */ /* 0x040fe20003f25270 */
[----:B------:R-:W-:Y:S02]  /*2090*/  USEL UR7, URZ, 0x1, UP0 ;  /* 0x000000013f077887 */ /* 0x000fe40008000000 */
[----:B------:R-:W-:Y:S01]  /*20a0*/  USEL UR6, UR6, URZ, UP0 ;  /* 0x0000003f06067287 */ /* 0x000fe20008000000 */
[----:B------:R-:W-:-:S03]  /*20b0*/  SEL R3, R3, RZ, P1 ;  /* 0x000000ff03037207 */ /* 0x000fc60000800000 */
[----:B------:R-:W-:Y:S01]  /*20c0*/  LOP3.LUT R7, R7, UR7, RZ, 0x3c, !PT ;  /* 0x0000000707077c12 */ /* 0x000fe2000f8e3cff */
[----:B------:R-:W-:Y:S07]  /*20d0*/  @P2 BRA `(.L_x_29) ;  /* 0xfffffff8006c2947 */ /* 0x000fee000383ffff */
.L_x_22:
[----:B------:R-:W2:Y:S02]  /*20e0*/  LDC R0, c[0x0][0x28c] ;  /* 0x0000a300ff007b82 */ /* 0x000ea40000000800 */
[----:B--2---:R-:W-:-:S13]  /*20f0*/  ISETP.GE.AND P1, PT, R0, 0x1, PT ;  /* 0x000000010000780c */ /* 0x004fda0003f26270 */
[----:B------:R-:W-:Y:S05]  /*2100*/  @!P1 BRA `(.L_x_30) ;  /* 0x0000000000509947 */ /* 0x000fea0003800000 */
[----:B------:R-:W-:Y:S05]  /*2110*/  @!P0 BRA `(.L_x_31) ;  /* 0x0000000000048947 */ /* 0x000fea0003800000 */
[----:B------:R-:W-:Y:S01]  /*2120*/  BPT.TRAP 0x1 ;  /* 0x000000040000795c */ /* 0x000fe20000300000 */
.L_x_31:
[----:B------:R-:W-:Y:S01]  /*2130*/  ISETP.NE.AND P0, PT, R22, RZ, PT ;  /* 0x000000ff1600720c */ /* 0x000fe20003f05270 */
[----:B------:R-:W-:Y:S01]  /*2140*/  BSSY B0, `(.L_x_32) ;  /* 0x000000e000007945 */ /* 0x000fe20003800000 */
[----:B------:R-:W-:-:S11]  /*2150*/  ISETP.GT.U32.AND P1, PT, R19, 0x1, PT ;  /* 0x000000011300780c */ /* 0x000fd60003f24070 */
[----:B------:R-:W-:Y:S05]  /*2160*/  @!P0 BRA `(.L_x_33) ;  /* 0x00000000002c8947 */ /* 0x000fea0003800000 */
[----:B------:R-:W-:-:S04]  /*2170*/  UISETP.LT.AND UP0, UPT, UR40, 0x1, UPT ;  /* 0x000000012800788c */ /* 0x000fc8000bf01270 */
[----:B------:R-:W-:-:S04]  /*2180*/  USEL UR6, UR40, 0x1, UP0 ;  /* 0x0000000128067887 */ /* 0x000fc80008000000 */
[----:B------:R-:W-:-:S04]  /*2190*/  UIADD3 UR6, UR39, UR40, -UR6 ;  /* 0x0000002827067290 */ /* 0x000fc8000fffe806 */
[----:B------:R-:W-:-:S04]  /*21a0*/  UIMAD.WIDE.U32 UR4, UR6, -0x33333333, URZ ;  /* 0xcccccccd060478a5 */ /* 0x000fc8000f8e003f */
[----:B------:R-:W-:-:S04]  /*21b0*/  USHF.R.U32.HI UR4, URZ, 0x2, UR5 ;  /* 0x000000023f047899 */ /* 0x000fc80008011605 */
[----:B------:R-:W-:-:S06]  /*21c0*/  UIMAD UR6, UR4, -0x5, UR6 ;  /* 0xfffffffb040678a4 */ /* 0x000fcc000f8e0206 */
[----:B------:R-:W-:-:S04]  /*21d0*/  IMAD.U32 R3, RZ, RZ, UR6 ;  /* 0x00000006ff037e24 */ /* 0x000fc8000f8e00ff */
[----:B------:R-:W-:-:S04]  /*21e0*/  IMAD R0, R3, 0x8, R6 ;  /* 0x0000000803007824 */ /* 0x000fc800078e0206 */
[----:B------:R-:W-:-:S05]  /*21f0*/  VIADD R3, R0, 0x28 ;  /* 0x0000002800037836 */ /* 0x000fca0000000000 */
[----:B------:R-:W-:-:S04]  /*2200*/  PRMT R3, R152, 0x654, R3 ;  /* 0x0000065498037816 */ /* 0x000fc80000000003 */
[----:B------:R2:W-:Y:S03]  /*2210*/  SYNCS.ARRIVE.TRANS64.RED.A1T0 RZ, [R3+URZ], RZ ;  /* 0x000000ff03ff79a7 */ /* 0x0005e6000810043f */
.L_x_33:
[----:B------:R-:W-:Y:S05]  /*2220*/  BSYNC B0 ;  /* 0x0000000000007941 */ /* 0x000fea0003800000 */
.L_x_32:
[----:B------:R-:W-:Y:S05]  /*2230*/  @P1 BRA `(.L_x_30) ;  /* 0x0000000000041947 */ /* 0x000fea0003800000 */
[----:B------:R-:W-:Y:S01]  /*2240*/  BPT.TRAP 0x1 ;  /* 0x000000040000795c */ /* 0x000fe20000300000 */
.L_x_30:
[----:B------:R-:W3:Y:S01]  /*2250*/  LDC R6, c[0x0][0x288] ;  /* 0x0000a200ff067b82 */ /* 0x000ee20000000800 */
[--C-:B------:R-:W-:Y:S01]  /*2260*/  SHF.R.U32.HI R0, RZ, 0x2, R18.reuse ;  /* 0x00000002ff007819 */ /* 0x100fe20000011612 */
[----:B------:R-:W-:Y:S01]  /*2270*/  UIADD3 UR39, UR40, UR39, URZ ;  /* 0x0000002728277290 */ /* 0x000fe2000fffe03f */
[----:B01----:R-:W-:Y:S01]  /*2280*/  SHF.R.U32.HI R5, RZ, 0x7, R18 ;  /* 0x00000007ff057819 */ /* 0x003fe20000011612 */
[----:B------:R-:W-:Y:S01]  /*2290*/  ULDC UR7, c[0x0][0x284] ;  /* 0x0000a10000077ab9 */ /* 0x000fe20000000800 */
[----:B------:R-:W-:Y:S01]  /*22a0*/  LOP3.LUT R4, R18, 0x60, RZ, 0xc0, !PT ;  /* 0x0000006012047812 */ /* 0x000fe200078ec0ff */
[----:B------:R-:W-:Y:S01]  /*22b0*/  UISETP.GT.U32.AND UP0, UPT, UR39, 0x4, UPT ;  /* 0x000000042700788c */ /* 0x000fe2000bf04070 */
[----:B--2---:R-:W-:Y:S01]  /*22c0*/  LOP3.LUT R3, R0, 0x7, RZ, 0xc0, !PT ;  /* 0x0000000700037812 */ /* 0x004fe200078ec0ff */
[----:B------:R-:W-:Y:S01]  /*22d0*/  UISETP.GE.U32.AND UP1, UPT, UR40, 0x5, UPT ;  /* 0x000000052800788c */ /* 0x000fe2000bf26070 */
[----:B------:R-:W-:Y:S01]  /*22e0*/  LOP3.LUT R0, R5, 0x1, RZ, 0xc0, !PT ;  /* 0x0000000105007812 */ /* 0x000fe200078ec0ff */
[----:B------:R-:W-:Y:S01]  /*22f0*/  UISETP.LT.U32.AND UP0, UPT, UR40, 0x5, UP0 ;  /* 0x000000052800788c */ /* 0x000fe20008701070 */
[----:B------:R-:W-:Y:S01]  /*2300*/  SHF.R.U32.HI R10, RZ, 0x1, R4 ;  /* 0x00000001ff0a7819 */ /* 0x000fe20000011604 */
[----:B------:R-:W-:Y:S01]  /*2310*/  IMAD.SHL.U32 R4, R18, 0x2, RZ ;  /* 0x0000000212047824 */ /* 0x000fe200078e00ff */
[----:B------:R-:W-:Y:S01]  /*2320*/  SHF.R.S32.HI R21, RZ, 0x1f, R23 ;  /* 0x0000001fff157819 */ /* 0x000fe20000011417 */
[----:B------:R-:W-:Y:S01]  /*2330*/  IMAD.SHL.U32 R8, R0, 0x40, RZ ;  /* 0x0000004000087824 */ /* 0x000fe200078e00ff */
[--C-:B------:R-:W-:Y:S01]  /*2340*/  IADD3 R5, RZ, -R10, -R3.reuse ;  /* 0x8000000aff057210 */ /* 0x100fe20007ffe803 */
[----:B------:R-:W-:Y:S01]  /*2350*/  ULDC.64 UR8, c[0x0][0x5d0] ;  /* 0x0001740000087ab9 */ /* 0x000fe20000000a00 */
[----:B------:R-:W-:Y:S01]  /*2360*/  LOP3.LUT R4, R4, 0x6, RZ, 0xc0, !PT ;  /* 0x0000000604047812 */ /* 0x000fe200078ec0ff */
[----:B------:R-:W-:Y:S01]  /*2370*/  UIMAD.WIDE.U32 UR4, UR39, -0x33333333, URZ ;  /* 0xcccccccd270478a5 */ /* 0x000fe2000f8e003f */
[----:B------:R-:W-:Y:S01]  /*2380*/  LOP3.LUT R3, R8, 0x40, R3, 0xe2, !PT ;  /* 0x0000004008037812 */ /* 0x000fe200078ee203 */
[----:B------:R-:W-:Y:S01]  /*2390*/  IMAD R11, R0, -0x40, R5 ;  /* 0xffffffc0000b7824 */ /* 0x000fe200078e0205 */
[----:B------:R-:W-:Y:S01]  /*23a0*/  LOP3.LUT R0, R18, 0x3, RZ, 0xc0, !PT ;  /* 0x0000000312007812 */ /* 0x000fe200078ec0ff */
[----:B------:R-:W-:Y:S01]  /*23b0*/  USEL UR6, URZ, 0x1, !UP0 ;  /* 0x000000013f067887 */ /* 0x000fe2000c000000 */
[----:B------:R-:W-:Y:S01]  /*23c0*/  PRMT R8, R4, 0x6540, R153 ;  /* 0x0000654004087816 */ /* 0x000fe20000000099 */
[----:B------:R-:W-:Y:S01]  /*23d0*/  IMAD.SHL.U32 R153, R153, 0x100, RZ ;  /* 0x0000010099997824 */ /* 0x000fe200078e00ff */
[----:B------:R-:W-:Y:S01]  /*23e0*/  USHF.R.U32.HI UR4, URZ, 0x2, UR5 ;  /* 0x000000023f047899 */ /* 0x000fe20008011605 */
[----:B---3--:R-:W-:Y:S01]  /*23f0*/  IMAD R12, R0, -0x2, R6 ;  /* 0xfffffffe000c7824 */ /* 0x008fe200078e0206 */
[----:B------:R-:W-:Y:S01]  /*2400*/  SHF.R.S32.HI R9, RZ, 0x1f, R8 ;  /* 0x0000001fff097819 */ /* 0x000fe20000011408 */
[C---:B------:R-:W-:Y:S01]  /*2410*/  IMAD.SHL.U32 R0, R154.reuse, 0x80, RZ ;  /* 0x000000809a007824 */ /* 0x040fe200078e00ff */
[----:B------:R-:W-:Y:S01]  /*2420*/  ISETP.GE.AND P0, PT, R153, R6, PT ;  /* 0x000000069900720c */ /* 0x000fe20003f06270 */
[----:B------:R-:W-:Y:S01]  /*2430*/  IMAD R4, R21, UR8, RZ ;  /* 0x0000000815047c24 */ /* 0x000fe2000f8e02ff */
[----:B------:R-:W-:Y:S01]  /*2440*/  ULOP3.LUT UR38, UR38, UR6, URZ, 0x3c, !UPT ;  /* 0x0000000626267292 */ /* 0x000fe2000f8e3c3f */
[----:B------:R-:W-:Y:S01]  /*2450*/  IMAD.WIDE R6, R154, 0x80, RZ ;  /* 0x000000809a067825 */ /* 0x000fe200078e02ff */
[C---:B------:R-:W-:Y:S01]  /*2460*/  ISETP.GE.OR P0, PT, R0.reuse, UR7, P0 ;  /* 0x0000000700007c0c */ /* 0x040fe20008706670 */
[----:B------:R-:W-:Y:S01]  /*2470*/  UIMAD UR39, UR4, -0x5, UR39 ;  /* 0xfffffffb042778a4 */ /* 0x000fe2000f8e0227 */
[----:B------:R-:W-:Y:S01]  /*2480*/  IADD3 R0, -R0, UR7, R11 ;  /* 0x0000000700007c10 */ /* 0x000fe2000fffe10b */
[C---:B------:R-:W-:Y:S01]  /*2490*/  IMAD R13, R23.reuse, UR9, R4 ;  /* 0x00000009170d7c24 */ /* 0x040fe2000f8e0204 */
[----:B------:R-:W-:Y:S01]  /*24a0*/  @UP1 ULOP3.LUT UR38, UR38, 0x1, UR4, 0x78, !UPT ;  /* 0x0000000126261892 */ /* 0x000fe2000f8e7804 */
[----:B------:R-:W-:Y:S01]  /*24b0*/  IMAD.WIDE.U32 R4, R23, UR8, R8 ;  /* 0x0000000817047c25 */ /* 0x000fe2000f8e0008 */
[----:B------:R-:W-:-:S03]  /*24c0*/  LOP3.LUT R171, R6, R3, R10, 0xfe, !PT ;  /* 0x0000000306ab7212 */ /* 0x000fc600078efe0a */
[----:B------:R-:W-:Y:S02]  /*24d0*/  IMAD.IADD R5, R5, 0x1, R13 ;  /* 0x0000000105057824 */ /* 0x000fe400078e020d */
[----:B------:R-:W-:Y:S02]  /*24e0*/  IMAD.IADD R3, R12, 0x1, -R153 ;  /* 0x000000010c037824 */ /* 0x000fe400078e0a99 */
[----:B------:R-:W-:Y:S01]  /*24f0*/  IMAD.MOV.U32 R154, RZ, RZ, -0x1 ;  /* 0xffffffffff9a7424 */ /* 0x000fe200078e00ff */
[----:B------:R-:W-:Y:S06]  /*2500*/  @P0 BRA `(.L_x_34) ;  /* 0x0000007800d80947 */ /* 0x000fec0003800000 */
[----:B------:R-:W0:Y:S01]  /*2510*/  LDC.64 R10, c[0x0][0x5c8] ;  /* 0x00017200ff0a7b82 */ /* 0x000e220000000a00 */
[----:B-----5:R-:W-:Y:S01]  /*2520*/  FSETP.NEU.AND P0, PT, R156, RZ, PT ;  /* 0x000000ff9c00720b */ /* 0x020fe20003f0d000 */
[----:B------:R-:W-:Y:S01]  /*2530*/  BSSY B0, `(.L_x_34) ;  /* 0x00007b3000007945 */ /* 0x000fe20003800000 */
[----:B------:R-:W-:-:S04]  /*2540*/  ISETP.GT.AND P1, PT, R3, RZ, PT ;  /* 0x000000ff0300720c */ /* 0x000fc80003f24270 */
[----:B------:R-:W-:Y:S01]  /*2550*/  ISETP.GT.AND P2, PT, R0, RZ, P1 ;  /* 0x000000ff0000720c */ /* 0x000fe20000f44270 */
[-C--:B0-----:R-:W-:Y:S02]  /*2560*/  IMAD R12, R7, R10.reuse, RZ ;  /* 0x0000000a070c7224 */ /* 0x081fe400078e02ff */
[----:B------:R-:W-:-:S04]  /*2570*/  IMAD.WIDE.U32 R162, R171, R10, R4 ;  /* 0x0000000aaba27225 */ /* 0x000fc800078e0004 */
[----:B------:R-:W-:-:S04]  /*2580*/  IMAD R5, R171, R11, R12 ;  /* 0x0000000bab057224 */ /* 0x000fc800078e020c */
[----:B------:R-:W-:Y:S01]  /*2590*/  IMAD.IADD R173, R163, 0x1, R5 ;  /* 0x00000001a3ad7824 */ /* 0x000fe200078e0205 */
[----:B------:R-:W-:Y:S06]  /*25a0*/  @!P0 BRA `(.L_x_35) ;  /* 0x0000005400948947 */ /* 0x000fec0003800000 */
[----:B------:R-:W0:Y:S01]  /*25b0*/  LDC.64 R14, c[0x0][0x5b8] ;  /* 0x00016e00ff0e7b82 */ /* 0x000e220000000a00 */
[----:B------:R-:W-:-:S07]  /*25c0*/  ULDC.64 UR4, c[0x0][0x5c0] ;  /* 0x0001700000047ab9 */ /* 0x000fce0000000a00 */
[----:B------:R-:W1:Y:S08]  /*25d0*/  LDC.64 R168, c[0x0][0x5b0] ;  /* 0x00016c00ffa87b82 */ /* 0x000e700000000a00 */
[----:B------:R-:W2:Y:S01]  /*25e0*/  LDC.64 R12, c[0x0][0x5a8] ;  /* 0x00016a00ff0c7b82 */ /* 0x000ea20000000a00 */
[-C--:B0-----:R-:W-:Y:S02]  /*25f0*/  IMAD R4, R21, R14.reuse, RZ ;  /* 0x0000000e15047224 */ /* 0x081fe400078e02ff */
[----:B------:R-:W-:-:S04]  /*2600*/  IMAD.WIDE.U32 R164, R23, R14, R8 ;  /* 0x0000000e17a47225 */ /* 0x000fc800078e0008 */
[----:B------:R-:W-:Y:S02]  /*2610*/  IMAD R163, R23, R15, R4 ;  /* 0x0000000f17a37224 */ /* 0x000fe400078e0204 */
[-C--:B-1----:R-:W-:Y:S02]  /*2620*/  IMAD R6, R7, R168.reuse, RZ ;  /* 0x000000a807067224 */ /* 0x082fe400078e02ff */
[----:B------:R-:W-:Y:S02]  /*2630*/  IMAD.IADD R21, R165, 0x1, R163 ;  /* 0x00000001a5157824 */ /* 0x000fe400078e02a3 */
[----:B------:R-:W-:Y:S02]  /*2640*/  IMAD.MOV.U32 R20, RZ, RZ, R164 ;  /* 0x000000ffff147224 */ /* 0x000fe400078e00a4 */
[C---:B------:R-:W-:Y:S02]  /*2650*/  IMAD R167, R171.reuse, R169, R6 ;  /* 0x000000a9aba77224 */ /* 0x040fe400078e0206 */
[----:B------:R-:W-:-:S04]  /*2660*/  IMAD.WIDE.U32 R4, R171, R168, R20 ;  /* 0x000000a8ab047225 */ /* 0x000fc800078e0014 */
[----:B------:R-:W-:Y:S01]  /*2670*/  IMAD.IADD R5, R5, 0x1, R167 ;  /* 0x0000000105057824 */ /* 0x000fe200078e02a7 */
[----:B--2---:R-:W-:-:S04]  /*2680*/  LEA R6, P0, R4, R12, 0x2 ;  /* 0x0000000c04067211 */ /* 0x004fc800078010ff */
[----:B------:R-:W-:-:S05]  /*2690*/  LEA.HI.X R7, R4, R13, R5, 0x2, P0 ;  /* 0x0000000d04077211 */ /* 0x000fca00000f1405 */
[----:B------:R0:W2:Y:S01]  /*26a0*/  @P2 LDG.E.LTC128B R15, desc[UR36][R6.64] ;  /* 0x00000024060f2981 */ /* 0x0000a2000c1e1920 */
[----:B------:R-:W-:Y:S01]  /*26b0*/  IMAD.WIDE.U32 R4, R171, R168, R8 ;  /* 0x000000a8ab047225 */ /* 0x000fe200078e0008 */
[----:B------:R-:W-:Y:S01]  /*26c0*/  ISETP.GT.AND P0, PT, R3, 0x1, PT ;  /* 0x000000010300780c */ /* 0x000fe20003f04270 */
[----:B------:R-:W-:Y:S01]  /*26d0*/  BSSY B1, `(.L_x_36) ;  /* 0x0000013000017945 */ /* 0x000fe20003800000 */
[C---:B------:R-:W-:Y:S01]  /*26e0*/  SHF.L.U64.HI R161, R168.reuse, 0x3, R169 ;  /* 0x00000003a8a17819 */ /* 0x040fe200000102a9 */
[----:B------:R-:W-:Y:S02]  /*26f0*/  IMAD.IADD R5, R167, 0x1, R5 ;  /* 0x00000001a7057824 */ /* 0x000fe400078e0205 */
[----:B------:R-:W-:Y:S02]  /*2700*/  IMAD.SHL.U32 R160, R168, 0x8, RZ ;  /* 0x00000008a8a07824 */ /* 0x000fe400078e00ff */
[----:B------:R-:W-:Y:S01]  /*2710*/  IMAD.WIDE.U32 R158, R23, R14, R4 ;  /* 0x0000000e179e7225 */ /* 0x000fe200078e0004 */
[----:B------:R-:W-:-:S03]  /*2720*/  LEA R4, P3, R162, UR4, 0x2 ;  /* 0x00000004a2047c11 */ /* 0x000fc6000f8610ff */
[----:B0-----:R-:W-:Y:S01]  /*2730*/  IMAD.IADD R7, R163, 0x1, R159 ;  /* 0x00000001a3077824 */ /* 0x001fe200078e029f */
[----:B------:R-:W-:Y:S01]  /*2740*/  LEA.HI.X R5, R162, UR5, R173, 0x2, P3 ;  /* 0x00000005a2057c11 */ /* 0x000fe200098f14ad */
[----:B------:R-:W-:Y:S01]  /*2750*/  IMAD.WIDE.U32 R160, R171, R168, R160 ;  /* 0x000000a8aba07225 */ /* 0x000fe200078e00a0 */
[----:B------:R-:W-:Y:S02]  /*2760*/  ISETP.GT.AND P3, PT, R0, RZ, P0 ;  /* 0x000000ff0000720c */ /* 0x000fe40000764270 */
[----:B------:R-:W-:-:S04]  /*2770*/  LEA R6, P4, R158, R12, 0x2 ;  /* 0x0000000c9e067211 */ /* 0x000fc800078810ff */
[----:B------:R-:W-:Y:S02]  /*2780*/  LEA.HI.X R7, R158, R13, R7, 0x2, P4 ;  /* 0x0000000d9e077211 */ /* 0x000fe400020f1407 */
[----:B--2---:R-:W-:-:S05]  /*2790*/  LOP3.LUT R153, R15, 0xffffe000, RZ, 0xc0, !PT ;  /* 0xffffe0000f997812 */ /* 0x004fca00078ec0ff */
[----:B------:R-:W-:-:S04]  /*27a0*/  FMUL R153, R153, R156 ;  /* 0x0000009c99997220 */ /* 0x000fc80000400000 */
[----:B------:R-:W-:-:S05]  /*27b0*/  FFMA R153, R24, R155, R153 ;  /* 0x0000009b18997223 */ /* 0x000fca0000000099 */
[----:B------:R-:W-:-:S05]  /*27c0*/  F2FP.TF32.F32.PACK_B R153, R153 ;  /* 0x00000099ff99723e */ /* 0x000fca00024050ff */
[----:B------:R0:W-:Y:S01]  /*27d0*/  @P2 STG.E desc[UR36][R4.64], R153 ;  /* 0x0000009904002986 */ /* 0x0001e2000c101924 */
[----:B------:R-:W-:Y:S05]  /*27e0*/  @!P3 BRA `(.L_x_37) ;  /* 0x000000000004b947 */ /* 0x000fea0003800000 */
[----:B------:R1:W5:Y:S02]  /*27f0*/  LDG.E.LTC128B R15, desc[UR36][R6.64+0x4] ;  /* 0x00000424060f7981 */ /* 0x000364000c1e1920 */
.L_x_37:
[----:B------:R-:W-:Y:S05]  /*2800*/  BSYNC B1 ;  /* 0x0000000000017941 */ /* 0x000fea0003800000 */
.L_x_36:
[----:B0----5:R-:W-:Y:S01]  /*2810*/  LOP3.LUT R153, R15, 0xffffe000, RZ, 0xc0, !PT ;  /* 0xffffe0000f997812 */ /* 0x021fe200078ec0ff */
[----:B------:R-:W-:Y:S01]  /*2820*/  IMAD.IADD R167, R167, 0x1, R161 ;  /* 0x00000001a7a77824 */ /* 0x000fe200078e02a1 */
[----:B------:R-:W-:Y:S01]  /*2830*/  IADD3 R164, P2, R164, R160, RZ ;  /* 0x000000a0a4a47210 */ /* 0x000fe20007f5e0ff */
[----:B------:R-:W-:Y:S01]  /*2840*/  IMAD.MOV.U32 R24, RZ, RZ, R15 ;  /* 0x000000ffff187224 */ /* 0x000fe200078e000f */
[----:B------:R-:W-:Y:S01]  /*2850*/  ISETP.GT.AND P1, PT, R0, 0x8, P1 ;  /* 0x000000080000780c */ /* 0x000fe20000f24270 */
[----:B------:R-:W-:Y:S02]  /*2860*/  FMUL R20, R153, R156 ;  /* 0x0000009c99147220 */ /* 0x000fe40000400000 */
[----:B------:R-:W-:Y:S02]  /*2870*/  IMAD.X R21, R167, 0x1, R21, P2 ;  /* 0x00000001a7157824 */ /* 0x000fe400010e0615 */
[----:B------:R-:W-:Y:S01]  /*2880*/  FFMA R153, R25, R155, R20 ;  /* 0x0000009b19997223 */ /* 0x000fe20000000014 */
[----:B------:R-:W-:-:S04]  /*2890*/  LEA R20, P2, R164, R12, 0x2 ;  /* 0x0000000ca4147211 */ /* 0x000fc800078410ff */
[----:B------:R-:W-:Y:S02]  /*28a0*/  F2FP.TF32.F32.PACK_B R153, R153 ;  /* 0x00000099ff99723e */ /* 0x000fe400024050ff */
[----:B------:R-:W-:-:S03]  /*28b0*/  LEA.HI.X R21, R164, R13, R21, 0x2, P2 ;  /* 0x0000000da4157211 */ /* 0x000fc600010f1415 */
[----:B------:R0:W-:Y:S04]  /*28c0*/  @P3 STG.E desc[UR36][R4.64+0x4], R153 ;  /* 0x0000049904003986 */ /* 0x0001e8000c101924 */
[----:B------:R-:W2:Y:S01]  /*28d0*/  @P1 LDG.E.LTC128B R24, desc[UR36][R20.64] ;  /* 0x0000002414181981 */ /* 0x000ea2000c1e1920 */
[----:B------:R-:W-:Y:S01]  /*28e0*/  IADD3 R8, P2, R8, R160, RZ ;  /* 0x000000a008087210 */ /* 0x000fe20007f5e0ff */
[----:B------:R-:W-:Y:S01]  /*28f0*/  BSSY B1, `(.L_x_38) ;  /* 0x0000011000017945 */ /* 0x000fe20003800000 */
[----:B------:R-:W-:Y:S02]  /*2900*/  SHF.L.U64.HI R11, R10, 0x5, R11 ;  /* 0x000000050a0b7819 */ /* 0x000fe4000001020b */
[----:B------:R-:W-:Y:S01]  /*2910*/  ISETP.GT.AND P0, PT, R0, 0x8, P0 ;  /* 0x000000080000780c */ /* 0x000fe20000704270 */
[----:B------:R-:W-:Y:S01]  /*2920*/  IMAD.X R9, R9, 0x1, R167, P2 ;  /* 0x0000000109097824 */ /* 0x000fe200010e06a7 */
[----:B------:R-:W-:-:S05]  /*2930*/  LEA R10, P2, R10, R4, 0x5 ;  /* 0x000000040a0a7211 */ /* 0x000fca00078428ff */
[----:B------:R-:W-:Y:S01]  /*2940*/  IMAD.X R11, R11, 0x1, R5, P2 ;  /* 0x000000010b0b7824 */ /* 0x000fe200010e0605 */
[----:B--2---:R-:W-:-:S05]  /*2950*/  LOP3.LUT R15, R24, 0xffffe000, RZ, 0xc0, !PT ;  /* 0xffffe000180f7812 */ /* 0x004fca00078ec0ff */
[----:B------:R-:W-:Y:S01]  /*2960*/  FMUL R25, R15, R156 ;  /* 0x0000009c0f197220 */ /* 0x000fe20000400000 */
[----:B------:R-:W-:-:S04]  /*2970*/  IMAD.WIDE.U32 R14, R23, R14, R8 ;  /* 0x0000000e170e7225 */ /* 0x000fc800078e0008 */
[----:B------:R-:W-:Y:S01]  /*2980*/  FFMA R25, R26, R155, R25 ;  /* 0x0000009b1a197223 */ /* 0x000fe20000000019 */
[----:B------:R-:W-:Y:S01]  /*2990*/  IMAD.IADD R9, R163, 0x1, R15 ;  /* 0x00000001a3097824 */ /* 0x000fe200078e020f */
[----:B------:R-:W-:-:S03]  /*29a0*/  LEA R8, P3, R14, R12, 0x2 ;  /* 0x0000000c0e087211 */ /* 0x000fc600078610ff */
[----:B------:R-:W-:Y:S02]  /*29b0*/  F2FP.TF32.F32.PACK_B R25, R25 ;  /* 0x00000019ff19723e */ /* 0x000fe400024050ff */
[----:B------:R-:W-:-:S03]  /*29c0*/  LEA.HI.X R9, R14, R13, R9, 0x2, P3 ;  /* 0x0000000d0e097211 */ /* 0x000fc600018f1409 */
[----:B------:R0:W-:Y:S01]  /*29d0*/  @P1 STG.E desc[UR36][R10.64], R25 ;  /* 0x000000190a001986 */ /* 0x0001e2000c101924 */
[----:B------:R-:W-:Y:S05]  /*29e0*/  @!P0 BRA `(.L_x_39) ;  /* 0x0000000000048947 */ /* 0x000fea0003800000 */
[----:B------:R2:W5:Y:S02]  /*29f0*/  LDG.E.LTC128B R24, desc[UR36][R8.64+0x4] ;  /* 0x0000042408187981 */ /* 0x000564000c1e1920 */
.L_x_39:
[----:B------:R-:W-:Y:S05]  /*2a00*/  BSYNC B1 ;  /* 0x0000000000017941 */ /* 0x000fea0003800000 */
.L_x_38:
[----:B-----5:R-:W-:Y:S01]  /*2a10*/  LOP3.LUT R13, R24, 0xffffe000, RZ, 0xc0, !PT ;  /* 0xffffe000180d7812 */ /* 0x020fe200078ec0ff */
[----:B------:R-:W-:Y:S01]  /*2a20*/  BSSY B1, `(.L_x_40) ;  /* 0x0000009000017945 */ /* 0x000fe20003800000 */
[----:B------:R-:W-:-:S03]  /*2a30*/  ISETP.GT.AND P1, PT, R3, 0x8, PT ;  /* 0x000000080300780c */ /* 0x000fc60003f24270 */
[----:B------:R-:W-:Y:S01]  /*2a40*/  FMUL R12, R13, R156 ;  /* 0x0000009c0d0c7220 */ /* 0x000fe20000400000 */
[----:B------:R-:W-:-:S03]  /*2a50*/  ISETP.GT.AND P2, PT, R0, RZ, P1 ;  /* 0x000000ff0000720c */ /* 0x000fc60000f44270 */
[----:B------:R-:W-:-:S05]  /*2a60*/  FFMA R27, R27, R155, R12 ;  /* 0x0000009b1b1b7223 */ /* 0x000fca000000000c */
[----:B------:R-:W-:-:S05]  /*2a70*/  F2FP.TF32.F32.PACK_B R27, R27 ;  /* 0x0000001bff1b723e */ /* 0x000fca00024050ff */
[----:B------:R3:W-:Y:S01]  /*2a80*/  @P0 STG.E desc[UR36][R10.64+0x4], R27 ;  /* 0x0000041b0a000986 */ /* 0x0007e2000c101924 */
[----:B------:R-:W-:Y:S05]  /*2a90*/  @!P2 BRA `(.L_x_41) ;  /* 0x000000000004a947 */ /* 0x000fea0003800000 */
[----:B------:R4:W5:Y:S02]  /*2aa0*/  LDG.E.LTC128B R24, desc[UR36][R6.64+0x20] ;  /* 0x0000202406187981 */ /* 0x000964000c1e1920 */
.L_x_41:
[----:B------:R-:W-:Y:S05]  /*2ab0*/  BSYNC B1 ;  /* 0x0000000000017941 */ /* 0x000fea0003800000 */
.L_x_40:
        /* <DEDUP_REMOVED lines=10> */
.L_x_43:
[----:B------:R-:W-:Y:S05]  /*2b60*/  BSYNC B1 ;  /* 0x0000000000017941 */ /* 0x000fea0003800000 */
.L_x_42:
[----:B0----5:R-:W-:Y:S01]  /*2b70*/  LOP3.LUT R13, R24, 0xffffe000, RZ, 0xc0, !PT ;  /* 0xffffe000180d7812 */ /* 0x021fe200078ec0ff */
[----:B------:R-:W-:Y:S01]  /*2b80*/  BSSY B1, `(.L_x_44) ;  /* 0x0000008000017945 */ /* 0x000fe20003800000 */
[----:B------:R-:W-:-:S03]  /*2b90*/  ISETP.GT.AND P1, PT, R0, 0x8, P1 ;  /* 0x000000080000780c */ /* 0x000fc60000f24270 */
[----:B------:R-:W-:-:S04]  /*2ba0*/  FMUL R12, R13, R156 ;  /* 0x0000009c0d0c7220 */ /* 0x000fc80000400000 */
[----:B------:R-:W-:-:S05]  /*2bb0*/  FFMA R29, R29, R155, R12 ;  /* 0x0000009b1d1d7223 */ /* 0x000fca000000000c */
[----:B------:R-:W-:-:S05]  /*2bc0*/  F2FP.TF32.F32.PACK_B R29, R29 ;  /* 0x0000001dff1d723e */ /* 0x000fca00024050ff */
[----:B------:R0:W-:Y:S01]  /*2bd0*/  @P3 STG.E desc[UR36][R4.64+0x24], R29 ;  /* 0x0000241d04003986 */ /* 0x0001e2000c101924 */
[----:B------:R-:W-:Y:S05]  /*2be0*/  @!P1 BRA `(.L_x_45) ;  /* 0x0000000000049947 */ /* 0x000fea0003800000 */
[----:B------:R0:W5:Y:S02]  /*2bf0*/  LDG.E.LTC128B R24, desc[UR36][R8.64+0x20] ;  /* 0x0000202408187981 */ /* 0x000164000c1e1920 */
.L_x_45:
[----:B------:R-:W-:Y:S05]  /*2c00*/  BSYNC B1 ;  /* 0x0000000000017941 */ /* 0x000fea0003800000 */
.L_x_44:
[----:B-----5:R-:W-:Y:S01]  /*2c10*/  LOP3.LUT R13, R24, 0xffffe000, RZ, 0xc0, !PT ;  /* 0xffffe000180d7812 */ /* 0x020fe200078ec0ff */
        /* <DEDUP_REMOVED lines=8> */
.L_x_47:
[----:B------:R-:W-:Y:S05]  /*2ca0*/  BSYNC B1 ;  /* 0x0000000000017941 */ /* 0x000fea0003800000 */
.L_x_46:
[----:B0----5:R-:W-:Y:S01]  /*2cb0*/  LOP3.LUT R13, R24, 0xffffe000, RZ, 0xc0, !PT ;  /* 0xffffe000180d7812 */ /* 0x021fe200078ec0ff */
        /* <DEDUP_REMOVED lines=9> */
.L_x_49:
[----:B------:R-:W-:Y:S05]  /*2d50*/  BSYNC B1 ;  /* 0x0000000000017941 */ /* 0x000fea0003800000 */
.L_x_48:
        /* <DEDUP_REMOVED lines=10> */
.L_x_51:
[----:B------:R-:W-:Y:S05]  /*2e00*/  BSYNC B1 ;  /* 0x0000000000017941 */ /* 0x000fea0003800000 */
.L_x_50:
        /* <DEDUP_REMOVED lines=9> */
.L_x_53:
[----:B------:R-:W-:Y:S05]  /*2ea0*/  BSYNC B1 ;  /* 0x0000000000017941 */ /* 0x000fea0003800000 */
.L_x_52:
        /* <DEDUP_REMOVED lines=9> */
.L_x_55:
[----:B------:R-:W-:Y:S05]  /*2f40*/  BSYNC B1 ;  /* 0x0000000000017941 */ /* 0x000fea0003800000 */
.L_x_54:
        /* <DEDUP_REMOVED lines=10> */
.L_x_57:
[----:B------:R-:W-:Y:S05]  /*2ff0*/  BSYNC B1 ;  /* 0x0000000000017941 */ /* 0x000fea0003800000 */
.L_x_56:
        /* <DEDUP_REMOVED lines=10> */
.L_x_59:
[----:B------:R-:W-:Y:S05]  /*30a0*/  BSYNC B1 ;  /* 0x0000000000017941 */ /* 0x000fea0003800000 */
.L_x_58:
        /* <DEDUP_REMOVED lines=9> */
.L_x_61:
[----:B------:R-:W-:Y:S05]  /*3140*/  BSYNC B1 ;  /* 0x0000000000017941 */ /* 0x000fea0003800000 */
.L_x_60:
        /* <DEDUP_REMOVED lines=9> */
.L_x_63:
[----:B------:R-:W-:Y:S05]  /*31e0*/  BSYNC B1 ;  /* 0x0000000000017941 */ /* 0x000fea0003800000 */
.L_x_62:
        /* <DEDUP_REMOVED lines=10> */
.L_x_65:
[----:B------:R-:W-:Y:S05]  /*3290*/  BSYNC B1 ;  /* 0x0000000000017941 */ /* 0x000fea0003800000 */
.L_x_64:
        /* <DEDUP_REMOVED lines=10> */
.L_x_67:
[----:B------:R-:W-:Y:S05]  /*3340*/  BSYNC B1 ;  /* 0x0000000000017941 */ /* 0x000fea0003800000 */
.L_x_66:
        /* <DEDUP_REMOVED lines=9> */
.L_x_69:
[----:B------:R-:W-:Y:S05]  /*33e0*/  BSYNC B1 ;  /* 0x0000000000017941 */ /* 0x000fea0003800000 */
.L_x_68:
        /* <DEDUP_REMOVED lines=9> */
.L_x_71:
[----:B------:R-:W-:Y:S05]  /*3480*/  BSYNC B1 ;  /* 0x0000000000017941 */ /* 0x000fea0003800000 */
.L_x_70:
        /* <DEDUP_REMOVED lines=10> */
.L_x_73:
[----:B------:R-:W-:Y:S05]  /*3530*/  BSYNC B1 ;  /* 0x0000000000017941 */ /* 0x000fea0003800000 */
.L_x_72:
        /* <DEDUP_REMOVED lines=10> */
.L_x_75:
[----:B------:R-:W-:Y:S05]  /*35e0*/  BSYNC B1 ;  /* 0x0000000000017941 */ /* 0x000fea0003800000 */
.L_x_74:
        /* <DEDUP_REMOVED lines=9> */
.L_x_77:
[----:B------:R-:W-:Y:S05]  /*3680*/  BSYNC B1 ;  /* 0x0000000000017941 */ /* 0x000fea0003800000 */
.L_x_76:
        /* <DEDUP_REMOVED lines=9> */
.L_x_79:
[----:B------:R-:W-:Y:S05]  /*3720*/  BSYNC B1 ;  /* 0x0000000000017941 */ /* 0x000fea0003800000 */
.L_x_78:
        /* <DEDUP_REMOVED lines=10> */
.L_x_81:
[----:B------:R-:W-:Y:S05]  /*37d0*/  BSYNC B1 ;  /* 0x0000000000017941 */ /* 0x000fea0003800000 */
.L_x_80:
        /* <DEDUP_REMOVED lines=10> */
.L_x_83:
[----:B------:R-:W-:Y:S05]  /*3880*/  BSYNC B1 ;  /* 0x0000000000017941 */ /* 0x000fea0003800000 */
.L_x_82:
        /* <DEDUP_REMOVED lines=9> */
.L_x_85:
[----:B------:R-:W-:Y:S05]  /*3920*/  BSYNC B1 ;  /* 0x0000000000017941 */ /* 0x000fea0003800000 */
.L_x_84:
        /* <DEDUP_REMOVED lines=9> */
.L_x_87:
[----:B------:R-:W-:Y:S05]  /*39c0*/  BSYNC B1 ;  /* 0x0000000000017941 */ /* 0x000fea0003800000 */
.L_x_86:
        /* <DEDUP_REMOVED lines=10> */
.L_x_89:
[----:B------:R-:W-:Y:S05]  /*3a70*/  BSYNC B1 ;  /* 0x0000000000017941 */ /* 0x000fea0003800000 */
.L_x_88:
        /* <DEDUP_REMOVED lines=10> */
.L_x_91:
[----:B------:R-:W-:Y:S05]  /*3b20*/  BSYNC B1 ;  /* 0x0000000000017941 */ /* 0x000fea0003800000 */
.L_x_90:
        /* <DEDUP_REMOVED lines=9> */
.L_x_93:
[----:B------:R-:W-:Y:S05]  /*3bc0*/  BSYNC B1 ;  /* 0x0000000000017941 */ /* 0x000fea0003800000 */
.L_x_92:
        /* <DEDUP_REMOVED lines=9> */
.L_x_95:
[----:B------:R-:W-:Y:S05]  /*3c60*/  BSYNC B1 ;  /* 0x0000000000017941 */ /* 0x000fea0003800000 */
.L_x_94:
        /* <DEDUP_REMOVED lines=10> */
.L_x_97:
[----:B------:R-:W-:Y:S05]  /*3d10*/  BSYNC B1 ;  /* 0x0000000000017941 */ /* 0x000fea0003800000 */
.L_x_96:
        /* <DEDUP_REMOVED lines=10> */
.L_x_99:
[----:B------:R-:W-:Y:S05]  /*3dc0*/  BSYNC B1 ;  /* 0x0000000000017941 */ /* 0x000fea0003800000 */
.L_x_98:
        /* <DEDUP_REMOVED lines=9> */
.L_x_101:
[----:B------:R-:W-:Y:S05]  /*3e60*/  BSYNC B1 ;  /* 0x0000000000017941 */ /* 0x000fea0003800000 */
.L_x_100:
        /* <DEDUP_REMOVED lines=9> */
.L_x_103:
[----:B------:R-:W-:Y:S05]  /*3f00*/  BSYNC B1 ;  /* 0x0000000000017941 */ /* 0x000fea0003800000 */
.L_x_102:
        /* <DEDUP_REMOVED lines=10> */
.L_x_105:
[----:B------:R-:W-:Y:S05]  /*3fb0*/  BSYNC B1 ;  /* 0x0000000000017941 */ /* 0x000fea0003800000 */
.L_x_104:
        /* <DEDUP_REMOVED lines=10> */
.L_x_107:
[----:B------:R-:W-:Y:S05]  /*4060*/  BSYNC B1 ;  /* 0x0000000000017941 */ /* 0x000fea0003800000 */
.L_x_106:
        /* <DEDUP_REMOVED lines=9> */
.L_x_109:
[----:B------:R-:W-:Y:S05]  /*4100*/  BSYNC B1 ;  /* 0x0000000000017941 */ /* 0x000fea0003800000 */
.L_x_108:
        /* <DEDUP_REMOVED lines=9> */
.L_x_111:
[----:B------:R-:W-:Y:S05]  /*41a0*/  BSYNC B1 ;  /* 0x0000000000017941 */ /* 0x000fea0003800000 */
.L_x_110:
        /* <DEDUP_REMOVED lines=10> */
.L_x_113:
[----:B------:R-:W-:Y:S05]  /*4250*/  BSYNC B1 ;  /* 0x0000000000017941 */ /* 0x000fea0003800000 */
.L_x_112:
        /* <DEDUP_REMOVED lines=10> */
.L_x_115:
[----:B------:R-:W-:Y:S05]  /*4300*/  BSYNC B1 ;  /* 0x0000000000017941 */ /* 0x000fea0003800000 */
.L_x_114:
        /* <DEDUP_REMOVED lines=9> */
.L_x_117:
[----:B------:R-:W-:Y:S05]  /*43a0*/  BSYNC B1 ;  /* 0x0000000000017941 */ /* 0x000fea0003800000 */
.L_x_116:
        /* <DEDUP_REMOVED lines=9> */
.L_x_119:
[----:B------:R-:W-:Y:S05]  /*4440*/  BSYNC B1 ;  /* 0x0000000000017941 */ /* 0x000fea0003800000 */
.L_x_118:
        /* <DEDUP_REMOVED lines=10> */
.L_x_121:
[----:B------:R-:W-:Y:S05]  /*44f0*/  BSYNC B1 ;  /* 0x0000000000017941 */ /* 0x000fea0003800000 */
.L_x_120:
        /* <DEDUP_REMOVED lines=10> */
.L_x_123:
[----:B------:R-:W-:Y:S05]  /*45a0*/  BSYNC B1 ;  /* 0x0000000000017941 */ /* 0x000fea0003800000 */
.L_x_122:
        /* <DEDUP_REMOVED lines=9> */
.L_x_125:
[----:B------:R-:W-:Y:S05]  /*4640*/  BSYNC B1 ;  /* 0x0000000000017941 */ /* 0x000fea0003800000 */
.L_x_124:
        /* <DEDUP_REMOVED lines=9> */
.L_x_127:
[----:B------:R-:W-:Y:S05]  /*46e0*/  BSYNC B1 ;  /* 0x0000000000017941 */ /* 0x000fea0003800000 */
.L_x_126:
        /* <DEDUP_REMOVED lines=10> */
.L_x_129:
[----:B------:R-:W-:Y:S05]  /*4790*/  BSYNC B1 ;  /* 0x0000000000017941 */ /* 0x000fea0003800000 */
.L_x_128:
        /* <DEDUP_REMOVED lines=10> */
.L_x_131:
[----:B------:R-:W-:Y:S05]  /*4840*/  BSYNC B1 ;  /* 0x0000000000017941 */ /* 0x000fea0003800000 */
.L_x_130:
        /* <DEDUP_REMOVED lines=9> */
.L_x_133:
[----:B------:R-:W-:Y:S05]  /*48e0*/  BSYNC B1 ;  /* 0x0000000000017941 */ /* 0x000fea0003800000 */
.L_x_132:
        /* <DEDUP_REMOVED lines=9> */
.L_x_135:
[----:B------:R-:W-:Y:S05]  /*4980*/  BSYNC B1 ;  /* 0x0000000000017941 */ /* 0x000fea0003800000 */
.L_x_134:
        /* <DEDUP_REMOVED lines=10> */
.L_x_137:
[----:B------:R-:W-:Y:S05]  /*4a30*/  BSYNC B1 ;  /* 0x0000000000017941 */ /* 0x000fea0003800000 */
.L_x_136:
        /* <DEDUP_REMOVED lines=10> */
.L_x_139:
[----:B------:R-:W-:Y:S05]  /*4ae0*/  BSYNC B1 ;  /* 0x0000000000017941 */ /* 0x000fea0003800000 */
.L_x_138:
        /* <DEDUP_REMOVED lines=9> */
.L_x_141:
[----:B------:R-:W-:Y:S05]  /*4b80*/  BSYNC B1 ;  /* 0x0000000000017941 */ /* 0x000fea0003800000 */
.L_x_140:
        /* <DEDUP_REMOVED lines=9> */
.L_x_143:
[----:B------:R-:W-:Y:S05]  /*4c20*/  BSYNC B1 ;  /* 0x0000000000017941 */ /* 0x000fea0003800000 */
.L_x_142:
        /* <DEDUP_REMOVED lines=10> */
.L_x_145:
[----:B------:R-:W-:Y:S05]  /*4cd0*/  BSYNC B1 ;  /* 0x0000000000017941 */ /* 0x000fea0003800000 */
.L_x_144:
        /* <DEDUP_REMOVED lines=10> */
.L_x_147:
[----:B------:R-:W-:Y:S05]  /*4d80*/  BSYNC B1 ;  /* 0x0000000000017941 */ /* 0x000fea0003800000 */
.L_x_146:
        /* <DEDUP_REMOVED lines=9> */
.L_x_149:
[----:B------:R-:W-:Y:S05]  /*4e20*/  BSYNC B1 ;  /* 0x0000000000017941 */ /* 0x000fea0003800000 */
.L_x_148:
        /* <DEDUP_REMOVED lines=9> */
.L_x_151:
[----:B------:R-:W-:Y:S05]  /*4ec0*/  BSYNC B1 ;  /* 0x0000000000017941 */ /* 0x000fea0003800000 */
.L_x_150:
        /* <DEDUP_REMOVED lines=10> */
.L_x_153:
[----:B------:R-:W-:Y:S05]  /*4f70*/  BSYNC B1 ;  /* 0x0000000000017941 */ /* 0x000fea0003800000 */
.L_x_152:
        /* <DEDUP_REMOVED lines=10> */
.L_x_155:
[----:B------:R-:W-:Y:S05]  /*5020*/  BSYNC B1 ;  /* 0x0000000000017941 */ /* 0x000fea0003800000 */
.L_x_154:
        /* <DEDUP_REMOVED lines=9> */
.L_x_157:
[----:B------:R-:W-:Y:S05]  /*50c0*/  BSYNC B1 ;  /* 0x0000000000017941 */ /* 0x000fea0003800000 */
.L_x_156:
        /* <DEDUP_REMOVED lines=9> */
.L_x_159:
[----:B------:R-:W-:Y:S05]  /*5160*/  BSYNC B1 ;  /* 0x0000000000017941 */ /* 0x000fea0003800000 */
.L_x_158:
        /* <DEDUP_REMOVED lines=10> */
.L_x_161:
[----:B------:R-:W-:Y:S05]  /*5210*/  BSYNC B1 ;  /* 0x0000000000017941 */ /* 0x000fea0003800000 */
.L_x_160:
        /* <DEDUP_REMOVED lines=10> */
.L_x_163:
[----:B------:R-:W-:Y:S05]  /*52c0*/  BSYNC B1 ;  /* 0x0000000000017941 */ /* 0x000fea0003800000 */
.L_x_162:
        /* <DEDUP_REMOVED lines=9> */
.L_x_165:
[----:B------:R-:W-:Y:S05]  /*5360*/  BSYNC B1 ;  /* 0x0000000000017941 */ /* 0x000fea0003800000 */
.L_x_164:
        /* <DEDUP_REMOVED lines=9> */
.L_x_167:
[----:B------:R-:W-:Y:S05]  /*5400*/  BSYNC B1 ;  /* 0x0000000000017941 */ /* 0x000fea0003800000 */
.L_x_166:
        /* <DEDUP_REMOVED lines=10> */
.L_x_169:
[----:B------:R-:W-:Y:S05]  /*54b0*/  BSYNC B1 ;  /* 0x0000000000017941 */ /* 0x000fea0003800000 */
.L_x_168:
        /* <DEDUP_REMOVED lines=10> */
.L_x_171:
[----:B------:R-:W-:Y:S05]  /*5560*/  BSYNC B1 ;  /* 0x0000000000017941 */ /* 0x000fea0003800000 */
.L_x_170:
        /* <DEDUP_REMOVED lines=9> */
.L_x_173:
[----:B------:R-:W-:Y:S05]  /*5600*/  BSYNC B1 ;  /* 0x0000000000017941 */ /* 0x000fea0003800000 */
.L_x_172:
        /* <DEDUP_REMOVED lines=9> */
.L_x_175:
[----:B------:R-:W-:Y:S05]  /*56a0*/  BSYNC B1 ;  /* 0x0000000000017941 */ /* 0x000fea0003800000 */
.L_x_174:
        /* <DEDUP_REMOVED lines=10> */
.L_x_177:
[----:B------:R-:W-:Y:S05]  /*5750*/  BSYNC B1 ;  /* 0x0000000000017941 */ /* 0x000fea0003800000 */
.L_x_176:
        /* <DEDUP_REMOVED lines=10> */
.L_x_179:
[----:B------:R-:W-:Y:S05]  /*5800*/  BSYNC B1 ;  /* 0x0000000000017941 */ /* 0x000fea0003800000 */
.L_x_178:
        /* <DEDUP_REMOVED lines=9> */
.L_x_181:
[----:B------:R-:W-:Y:S05]  /*58a0*/  BSYNC B1 ;  /* 0x0000000000017941 */ /* 0x000fea0003800000 */
.L_x_180:
        /* <DEDUP_REMOVED lines=9> */
.L_x_183:
[----:B------:R-:W-:Y:S05]  /*5940*/  BSYNC B1 ;  /* 0x0000000000017941 */ /* 0x000fea0003800000 */
.L_x_182:
        /* <DEDUP_REMOVED lines=10> */
.L_x_185:
[----:B------:R-:W-:Y:S05]  /*59f0*/  BSYNC B1 ;  /* 0x0000000000017941 */ /* 0x000fea0003800000 */
.L_x_184:
        /* <DEDUP_REMOVED lines=10> */
.L_x_187:
[----:B------:R-:W-:Y:S05]  /*5aa0*/  BSYNC B1 ;  /* 0x0000000000017941 */ /* 0x000fea0003800000 */
.L_x_186:
        /* <DEDUP_REMOVED lines=9> */
.L_x_189:
[----:B------:R-:W-:Y:S05]  /*5b40*/  BSYNC B1 ;  /* 0x0000000000017941 */ /* 0x000fea0003800000 */
.L_x_188:
        /* <DEDUP_REMOVED lines=9> */
.L_x_191:
[----:B------:R-:W-:Y:S05]  /*5be0*/  BSYNC B1 ;  /* 0x0000000000017941 */ /* 0x000fea0003800000 */
.L_x_190:
        /* <DEDUP_REMOVED lines=10> */
.L_x_193:
[----:B------:R-:W-:Y:S05]  /*5c90*/  BSYNC B1 ;  /* 0x0000000000017941 */ /* 0x000fea0003800000 */
.L_x_192:
        /* <DEDUP_REMOVED lines=10> */
.L_x_195:
[----:B------:R-:W-:Y:S05]  /*5d40*/  BSYNC B1 ;  /* 0x0000000000017941 */ /* 0x000fea0003800000 */
.L_x_194:
        /* <DEDUP_REMOVED lines=9> */
.L_x_197:
[----:B------:R-:W-:Y:S05]  /*5de0*/  BSYNC B1 ;  /* 0x0000000000017941 */ /* 0x000fea0003800000 */
.L_x_196:
        /* <DEDUP_REMOVED lines=9> */
.L_x_199:
[----:B------:R-:W-:Y:S05]  /*5e80*/  BSYNC B1 ;  /* 0x0000000000017941 */ /* 0x000fea0003800000 */
.L_x_198:
        /* <DEDUP_REMOVED lines=10> */
.L_x_201:
[----:B------:R-:W-:Y:S05]  /*5f30*/  BSYNC B1 ;  /* 0x0000000000017941 */ /* 0x000fea0003800000 */
.L_x_200:
        /* <DEDUP_REMOVED lines=10> */
.L_x_203:
[----:B------:R-:W-:Y:S05]  /*5fe0*/  BSYNC B1 ;  /* 0x0000000000017941 */ /* 0x000fea0003800000 */
.L_x_202:
        /* <DEDUP_REMOVED lines=9> */
.L_x_205:
[----:B------:R-:W-:Y:S05]  /*6080*/  BSYNC B1 ;  /* 0x0000000000017941 */ /* 0x000fea0003800000 */
.L_x_204:
        /* <DEDUP_REMOVED lines=9> */
.L_x_207:
[----:B------:R-:W-:Y:S05]  /*6120*/  BSYNC B1 ;  /* 0x0000000000017941 */ /* 0x000fea0003800000 */
.L_x_206:
        /* <DEDUP_REMOVED lines=10> */
.L_x_209:
[----:B------:R-:W-:Y:S05]  /*61d0*/  BSYNC B1 ;  /* 0x0000000000017941 */ /* 0x000fea0003800000 */
.L_x_208:
        /* <DEDUP_REMOVED lines=10> */
.L_x_211:
[----:B------:R-:W-:Y:S05]  /*6280*/  BSYNC B1 ;  /* 0x0000000000017941 */ /* 0x000fea0003800000 */
.L_x_210:
        /* <DEDUP_REMOVED lines=9> */
.L_x_213:
[----:B------:R-:W-:Y:S05]  /*6320*/  BSYNC B1 ;  /* 0x0000000000017941 */ /* 0x000fea0003800000 */
.L_x_212:
        /* <DEDUP_REMOVED lines=9> */
.L_x_215:
[----:B------:R-:W-:Y:S05]  /*63c0*/  BSYNC B1 ;  /* 0x0000000000017941 */ /* 0x000fea0003800000 */
.L_x_214:
        /* <DEDUP_REMOVED lines=10> */
.L_x_217:
[----:B------:R-:W-:Y:S05]  /*6470*/  BSYNC B1 ;  /* 0x0000000000017941 */ /* 0x000fea0003800000 */
.L_x_216:
        /* <DEDUP_REMOVED lines=10> */
.L_x_219:
[----:B------:R-:W-:Y:S05]  /*6520*/  BSYNC B1 ;  /* 0x0000000000017941 */ /* 0x000fea0003800000 */
.L_x_218:
        /* <DEDUP_REMOVED lines=9> */
.L_x_221:
[----:B------:R-:W-:Y:S05]  /*65c0*/  BSYNC B1 ;  /* 0x0000000000017941 */ /* 0x000fea0003800000 */
.L_x_220:
        /* <DEDUP_REMOVED lines=9> */
.L_x_223:
[----:B------:R-:W-:Y:S05]  /*6660*/  BSYNC B1 ;  /* 0x0000000000017941 */ /* 0x000fea0003800000 */
.L_x_222:
        /* <DEDUP_REMOVED lines=10> */
.L_x_225:
[----:B------:R-:W-:Y:S05]  /*6710*/  BSYNC B1 ;  /* 0x0000000000017941 */ /* 0x000fea0003800000 */
.L_x_224:
        /* <DEDUP_REMOVED lines=10> */
.L_x_227:
[----:B------:R-:W-:Y:S05]  /*67c0*/  BSYNC B1 ;  /* 0x0000000000017941 */ /* 0x000fea0003800000 */
.L_x_226:
        /* <DEDUP_REMOVED lines=9> */
.L_x_229:
[----:B------:R-:W-:Y:S05]  /*6860*/  BSYNC B1 ;  /* 0x0000000000017941 */ /* 0x000fea0003800000 */
.L_x_228:
        /* <DEDUP_REMOVED lines=9> */
.L_x_231:
[----:B------:R-:W-:Y:S05]  /*6900*/  BSYNC B1 ;  /* 0x0000000000017941 */ /* 0x000fea0003800000 */
.L_x_230:
        /* <DEDUP_REMOVED lines=10> */
.L_x_233:
[----:B------:R-:W-:Y:S05]  /*69b0*/  BSYNC B1 ;  /* 0x0000000000017941 */ /* 0x000fea0003800000 */
.L_x_232:
        /* <DEDUP_REMOVED lines=10> */
.L_x_235:
[----:B------:R-:W-:Y:S05]  /*6a60*/  BSYNC B1 ;  /* 0x0000000000017941 */ /* 0x000fea0003800000 */
.L_x_234:
        /* <DEDUP_REMOVED lines=9> */
.L_x_237:
[----:B------:R-:W-:Y:S05]  /*6b00*/  BSYNC B1 ;  /* 0x0000000000017941 */ /* 0x000fea0003800000 */
.L_x_236:
        /* <DEDUP_REMOVED lines=9> */
.L_x_239:
[----:B------:R-:W-:Y:S05]  /*6ba0*/  BSYNC B1 ;  /* 0x0000000000017941 */ /* 0x000fea0003800000 */
.L_x_238:
        /* <DEDUP_REMOVED lines=10> */
.L_x_241:
[----:B------:R-:W-:Y:S05]  /*6c50*/  BSYNC B1 ;  /* 0x0000000000017941 */ /* 0x000fea0003800000 */
.L_x_240:
        /* <DEDUP_REMOVED lines=10> */
.L_x_243:
[----:B------:R-:W-:Y:S05]  /*6d00*/  BSYNC B1 ;  /* 0x0000000000017941 */ /* 0x000fea0003800000 */
.L_x_242:
        /* <DEDUP_REMOVED lines=9> */
.L_x_245:
[----:B------:R-:W-:Y:S05]  /*6da0*/  BSYNC B1 ;  /* 0x0000000000017941 */ /* 0x000fea0003800000 */
.L_x_244:
        /* <DEDUP_REMOVED lines=9> */
.L_x_247:
[----:B------:R-:W-:Y:S05]  /*6e40*/  BSYNC B1 ;  /* 0x0000000000017941 */ /* 0x000fea0003800000 */
.L_x_246:
        /* <DEDUP_REMOVED lines=10> */
.L_x_249:
[----:B------:R-:W-:Y:S05]  /*6ef0*/  BSYNC B1 ;  /* 0x0000000000017941 */ /* 0x000fea0003800000 */
.L_x_248:
        /* <DEDUP_REMOVED lines=10> */
.L_x_251:
[----:B------:R-:W-:Y:S05]  /*6fa0*/  BSYNC B1 ;  /* 0x0000000000017941 */ /* 0x000fea0003800000 */
.L_x_250:
        /* <DEDUP_REMOVED lines=9> */
.L_x_253:
[----:B------:R-:W-:Y:S05]  /*7040*/  BSYNC B1 ;  /* 0x0000000000017941 */ /* 0x000fea0003800000 */
.L_x_252:
        /* <DEDUP_REMOVED lines=9> */
.L_x_255:
[----:B------:R-:W-:Y:S05]  /*70e0*/  BSYNC B1 ;  /* 0x0000000000017941 */ /* 0x000fea0003800000 */
.L_x_254:
        /* <DEDUP_REMOVED lines=10> */
.L_x_257:
[----:B------:R-:W-:Y:S05]  /*7190*/  BSYNC B1 ;  /* 0x0000000000017941 */ /* 0x000fea0003800000 */
.L_x_256:
        /* <DEDUP_REMOVED lines=10> */
.L_x_259:
[----:B------:R-:W-:Y:S05]  /*7240*/  BSYNC B1 ;  /* 0x0000000000017941 */ /* 0x000fea0003800000 */
.L_x_258:
        /* <DEDUP_REMOVED lines=9> */
.L_x_261:
[----:B------:R-:W-:Y:S05]  /*72e0*/  BSYNC B1 ;  /* 0x0000000000017941 */ /* 0x000fea0003800000 */
.L_x_260:
        /* <DEDUP_REMOVED lines=9> */
.L_x_263:
[----:B------:R-:W-:Y:S05]  /*7380*/  BSYNC B1 ;  /* 0x0000000000017941 */ /* 0x000fea0003800000 */
.L_x_262:
        /* <DEDUP_REMOVED lines=10> */
.L_x_265:
[----:B------:R-:W-:Y:S05]  /*7430*/  BSYNC B1 ;  /* 0x0000000000017941 */ /* 0x000fea0003800000 */
.L_x_264:
        /* <DEDUP_REMOVED lines=10> */
.L_x_267:
[----:B------:R-:W-:Y:S05]  /*74e0*/  BSYNC B1 ;  /* 0x0000000000017941 */ /* 0x000fea0003800000 */
.L_x_266:
        /* <DEDUP_REMOVED lines=9> */
.L_x_269:
[----:B------:R-:W-:Y:S05]  /*7580*/  BSYNC B1 ;  /* 0x0000000000017941 */ /* 0x000fea0003800000 */
.L_x_268:
        /* <DEDUP_REMOVED lines=9> */
.L_x_271:
[----:B------:R-:W-:Y:S05]  /*7620*/  BSYNC B1 ;  /* 0x0000000000017941 */ /* 0x000fea0003800000 */
.L_x_270:
        /* <DEDUP_REMOVED lines=10> */
.L_x_273:
[----:B------:R-:W-:Y:S05]  /*76d0*/  BSYNC B1 ;  /* 0x0000000000017941 */ /* 0x000fea0003800000 */
.L_x_272:
        /* <DEDUP_REMOVED lines=10> */
.L_x_275:
[----:B------:R-:W-:Y:S05]  /*7780*/  BSYNC B1 ;  /* 0x0000000000017941 */ /* 0x000fea0003800000 */
.L_x_274:
        /* <DEDUP_REMOVED lines=9> */
.L_x_277:
[----:B------:R-:W-:Y:S05]  /*7820*/  BSYNC B1 ;  /* 0x0000000000017941 */ /* 0x000fea0003800000 */
.L_x_276:
        /* <DEDUP_REMOVED lines=9> */
.L_x_279:
[----:B------:R-:W-:Y:S05]  /*78c0*/  BSYNC B1 ;  /* 0x0000000000017941 */ /* 0x000fea0003800000 */
.L_x_278:
        /* <DEDUP_REMOVED lines=10> */
.L_x_281:
[----:B------:R-:W-:Y:S05]  /*7970*/  BSYNC B1 ;  /* 0x0000000000017941 */ /* 0x000fea0003800000 */
.L_x_280:
        /* <DEDUP_REMOVED lines=10> */
.L_x_283:
[----:B------:R-:W-:Y:S05]  /*7a20*/  BSYNC B1 ;  /* 0x0000000000017941 */ /* 0x000fea0003800000 */
.L_x_282:
[----:B-----5:R-:W-:Y:S01]  /*7a30*/  LOP3.LUT R3, R24, 0xffffe000, RZ, 0xc0, !PT ;  /* 0xffffe00018037812 */ /* 0x020fe200078ec0ff */
[----:B------:R-:W-:Y:S01]  /*7a40*/  BSSY B1, `(.L_x_284) ;  /* 0x0000008000017945 */ /* 0x000fe20003800000 */
[----:B------:R-:W-:-:S03]  /*7a50*/  ISETP.GT.AND P1, PT, R0, 0x8, P1 ;  /* 0x000000080000780c */ /* 0x000fc60000f24270 */
[----:B01--4-:R-:W-:-:S04]  /*7a60*/  FMUL R6, R3, R156 ;  /* 0x0000009c03067220 */ /* 0x013fc80000400000 */
[----:B------:R-:W-:-:S05]  /*7a70*/  FFMA R149, R149, R155, R6 ;  /* 0x0000009b95957223 */ /* 0x000fca0000000006 */
[----:B------:R-:W-:-:S05]  /*7a80*/  F2FP.TF32.F32.PACK_B R149, R149 ;  /* 0x00000095ff95723e */ /* 0x000fca00024050ff */
[----:B------:R0:W-:Y:S01]  /*7a90*/  @P3 STG.E desc[UR36][R4.64+0x3e4], R149 ;  /* 0x0003e49504003986 */ /* 0x0001e2000c101924 */
[----:B------:R-:W-:Y:S05]  /*7aa0*/  @!P1 BRA `(.L_x_285) ;  /* 0x0000000000049947 */ /* 0x000fea0003800000 */
[----:B------:R1:W5:Y:S02]  /*7ab0*/  LDG.E.LTC128B R24, desc[UR36][R8.64+0x3e0] ;  /* 0x0003e02408187981 */ /* 0x000364000c1e1920 */
.L_x_285:
[----:B------:R-:W-:Y:S05]  /*7ac0*/  BSYNC B1 ;  /* 0x0000000000017941 */ /* 0x000fea0003800000 */
.L_x_284:
[----:B-----5:R-:W-:Y:S01]  /*7ad0*/  LOP3.LUT R3, R24, 0xffffe000, RZ, 0xc0, !PT ;  /* 0xffffe00018037812 */ /* 0x020fe200078ec0ff */
[----:B0-----:R-:W-:Y:S01]  /*7ae0*/  @P1 IMAD.MOV.U32 R4, RZ, RZ, R10 ;  /* 0x000000ffff041224 */ /* 0x001fe200078e000a */
[----:B------:R-:W-:Y:S01]  /*7af0*/  ISETP.GT.AND P0, PT, R0, 0x8, P0 ;  /* 0x000000080000780c */ /* 0x000fe20000704270 */
[----:B------:R-:W-:Y:S01]  /*7b00*/  @P1 IMAD.MOV.U32 R5, RZ, RZ, R11 ;  /* 0x000000ffff051224 */ /* 0x000fe200078e000b */
[----:B------:R-:W-:Y:S01]  /*7b10*/  BSSY B1, `(.L_x_286) ;  /* 0x0000007000017945 */ /* 0x000fe20003800000 */
[----:B------:R-:W-:-:S04]  /*7b20*/  FMUL R3, R3, R156 ;  /* 0x0000009c03037220 */ /* 0x000fc80000400000 */
[----:B------:R-:W-:-:S05]  /*7b30*/  FFMA R3, R150, R155, R3 ;  /* 0x0000009b96037223 */ /* 0x000fca0000000003 */
[----:B------:R-:W-:-:S05]  /*7b40*/  F2FP.TF32.F32.PACK_B R3, R3 ;  /* 0x00000003ff03723e */ /* 0x000fca00024050ff */
[----:B------:R0:W-:Y:S01]  /*7b50*/  @P1 STG.E desc[UR36][R4.64+0x3e0], R3 ;  /* 0x0003e00304001986 */ /* 0x0001e2000c101924 */
[----:B------:R-:W-:Y:S05]  /*7b60*/  @!P0 BRA `(.L_x_287) ;  /* 0x0000000000048947 */ /* 0x000fea0003800000 */
[----:B------:R4:W5:Y:S02]  /*7b70*/  LDG.E.LTC128B R24, desc[UR36][R8.64+0x3e4] ;  /* 0x0003e42408187981 */ /* 0x000964000c1e1920 */
.L_x_287:
[----:B------:R-:W-:Y:S05]  /*7b80*/  BSYNC B1 ;  /* 0x0000000000017941 */ /* 0x000fea0003800000 */
.L_x_286:
[----:B------:R-:W-:Y:S05]  /*7b90*/  @!P0 BRA `(.L_x_288) ;  /* 0x0000002400308947 */ /* 0x000fea0003800000 */
[----:B0----5:R-:W-:-:S05]  /*7ba0*/  LOP3.LUT R3, R24, 0xffffe000, RZ, 0xc0, !PT ;  /* 0xffffe00018037812 */ /* 0x021fca00078ec0ff */
[----:B------:R-:W-:-:S04]  /*7bb0*/  FMUL R0, R3, R156 ;  /* 0x0000009c03007220 */ /* 0x000fc80000400000 */
[----:B------:R-:W-:-:S05]  /*7bc0*/  FFMA R151, R151, R155, R0 ;  /* 0x0000009b97977223 */ /* 0x000fca0000000000 */
[----:B------:R-:W-:-:S05]  /*7bd0*/  F2FP.TF32.F32.PACK_B R151, R151 ;  /* 0x00000097ff97723e */ /* 0x000fca00024050ff */
[----:B------:R0:W-:Y:S01]  /*7be0*/  STG.E desc[UR36][R10.64+0x3e4], R151 ;  /* 0x0003e4970a007986 */ /* 0x0001e2000c101924 */
[----:B------:R-:W-:Y:S05]  /*7bf0*/  BRA `(.L_x_288) ;  /* 0x0000002400187947 */ /* 0x000fea0003800000 */
.L_x_35:
[----:B------:R-:W-:Y:S01]  /*7c00*/  ISETP.GT.AND P3, PT, R3, 0x1, PT ;  /* 0x000000010300780c */ /* 0x000fe20003f64270 */
[----:B------:R-:W-:Y:S01]  /*7c10*/  ULDC.64 UR4, c[0x0][0x5c0] ;  /* 0x0001700000047ab9 */ /* 0x000fe20000000a00 */
[-C--:B------:R-:W-:Y:S01]  /*7c20*/  FMUL R9, R24, R155.reuse ;  /* 0x0000009b18097220 */ /* 0x080fe20000400000 */
[----:B------:R-:W-:Y:S01]  /*7c30*/  LEA R4, P4, R162, UR4, 0x2 ;  /* 0x00000004a2047c11 */ /* 0x000fe2000f8810ff */
[-C--:B------:R-:W-:Y:S01]  /*7c40*/  FMUL R25, R25, R155.reuse ;  /* 0x0000009b19197220 */ /* 0x080fe20000400000 */
[----:B------:R-:W-:Y:S01]  /*7c50*/  ISETP.GT.AND P0, PT, R0, RZ, P3 ;  /* 0x000000ff0000720c */ /* 0x000fe20001f04270 */
[-C--:B------:R-:W-:Y:S01]  /*7c60*/  FMUL R27, R27, R155.reuse ;  /* 0x0000009b1b1b7220 */ /* 0x080fe20000400000 */
[----:B------:R-:W-:Y:S01]  /*7c70*/  LEA.HI.X R5, R162, UR5, R173, 0x2, P4 ;  /* 0x00000005a2057c11 */ /* 0x000fe2000a0f14ad */
[----:B------:R-:W-:Y:S01]  /*7c80*/  FMUL R29, R29, R155 ;  /* 0x0000009b1d1d7220 */ /* 0x000fe20000400000 */
[----:B------:R-:W-:Y:S01]  /*7c90*/  F2FP.TF32.F32.PACK_B R9, R9 ;  /* 0x00000009ff09723e */ /* 0x000fe200024050ff */
[----:B------:R-:W-:Y:S01]  /*7ca0*/  FMUL R31, R31, R155 ;  /* 0x0000009b1f1f7220 */ /* 0x000fe20000400000 */
[----:B------:R-:W-:Y:S01]  /*7cb0*/  F2FP.TF32.F32.PACK_B R25, R25 ;  /* 0x00000019ff19723e */ /* 0x000fe200024050ff */
[-C--:B------:R-:W-:Y:S01]  /*7cc0*/  FMUL R13, R32, R155.reuse ;  /* 0x0000009b200d7220 */ /* 0x080fe20000400000 */
[C---:B------:R-:W-:Y:S01]  /*7cd0*/  SHF.L.U64.HI R7, R10.reuse, 0x5, R11 ;  /* 0x000000050a077819 */ /* 0x040fe2000001020b */
[----:B------:R0:W-:Y:S01]  /*7ce0*/  @P2 STG.E desc[UR36][R4.64], R9 ;  /* 0x0000000904002986 */ /* 0x0001e2000c101924 */
[----:B------:R-:W-:Y:S01]  /*7cf0*/  LEA R6, P4, R10, R4, 0x5 ;  /* 0x000000040a067211 */ /* 0x000fe200078828ff */
[-C--:B------:R-:W-:Y:S01]  /*7d00*/  FMUL R11, R26, R155.reuse ;  /* 0x0000009b1a0b7220 */ /* 0x080fe20000400000 */
[C---:B------:R-:W-:Y:S01]  /*7d10*/  ISETP.GT.AND P1, PT, R0.reuse, 0x8, P1 ;  /* 0x000000080000780c */ /* 0x040fe20000f24270 */
[----:B------:R-:W-:Y:S01]  /*7d20*/  @P0 STG.E desc[UR36][R4.64+0x4], R25 ;  /* 0x0000041904000986 */ /* 0x000fe2000c101924 */
[----:B------:R-:W-:Y:S01]  /*7d30*/  ISETP.GT.AND P2, PT, R3, 0x8, PT ;  /* 0x000000080300780c */ /* 0x000fe20003f44270 */
[----:B------:R-:W-:Y:S01]  /*7d40*/  IMAD.X R7, R7, 0x1, R5, P4 ;  /* 0x0000000107077824 */ /* 0x000fe200020e0605 */
[C---:B------:R-:W-:Y:S01]  /*7d50*/  ISETP.GT.AND P3, PT, R0.reuse, 0x8, P3 ;  /* 0x000000080000780c */ /* 0x040fe20001f64270 */
[-C--:B------:R-:W-:Y:S01]  /*7d60*/  FMUL R33, R33, R155.reuse ;  /* 0x0000009b21217220 */ /* 0x080fe20000400000 */
[----:B------:R-:W-:Y:S01]  /*7d70*/  ISETP.GT.AND P0, PT, R3, 0x9, PT ;  /* 0x000000090300780c */ /* 0x000fe20003f04270 */
[-C--:B------:R-:W-:Y:S01]  /*7d80*/  FMUL R35, R35, R155.reuse ;  /* 0x0000009b23237220 */ /* 0x080fe20000400000 */
[----:B------:R-:W-:Y:S01]  /*7d90*/  ISETP.GT.AND P5, PT, R0, RZ, P2 ;  /* 0x000000ff0000720c */ /* 0x000fe200017a4270 */
[-C--:B0-----:R-:W-:Y:S01]  /*7da0*/  FMUL R9, R28, R155.reuse ;  /* 0x0000009b1c097220 */ /* 0x081fe20000400000 */
[C---:B------:R-:W-:Y:S01]  /*7db0*/  ISETP.GT.AND P4, PT, R0.reuse, RZ, P0 ;  /* 0x000000ff0000720c */ /* 0x040fe20000784270 */
[----:B------:R-:W-:Y:S01]  /*7dc0*/  FMUL R37, R37, R155 ;  /* 0x0000009b25257220 */ /* 0x000fe20000400000 */
[----:B------:R-:W-:Y:S01]  /*7dd0*/  F2FP.TF32.F32.PACK_B R11, R11 ;  /* 0x0000000bff0b723e */ /* 0x000fe200024050ff */
[----:B------:R-:W-:Y:S01]  /*7de0*/  FMUL R39, R39, R155 ;  /* 0x0000009b27277220 */ /* 0x000fe20000400000 */
[----:B------:R-:W-:Y:S01]  /*7df0*/  F2FP.TF32.F32.PACK_B R27, R27 ;  /* 0x0000001bff1b723e */ /* 0x000fe200024050ff */
[----:B------:R-:W-:Y:S01]  /*7e00*/  FMUL R41, R41, R155 ;  /* 0x0000009b29297220 */ /* 0x000fe20000400000 */
[----:B------:R-:W-:Y:S01]  /*7e10*/  F2FP.TF32.F32.PACK_B R9, R9 ;  /* 0x00000009ff09723e */ /* 0x000fe200024050ff */
[----:B------:R0:W-:Y:S01]  /*7e20*/  @P1 STG.E desc[UR36][R6.64], R11 ;  /* 0x0000000b06001986 */ /* 0x0001e2000c101924 */
[----:B------:R-:W-:Y:S01]  /*7e30*/  F2FP.TF32.F32.PACK_B R29, R29 ;  /* 0x0000001dff1d723e */ /* 0x000fe200024050ff */
[-C--:B------:R-:W-:Y:S01]  /*7e40*/  FMUL R43, R43, R155.reuse ;  /* 0x0000009b2b2b7220 */ /* 0x080fe20000400000 */
[C---:B------:R-:W-:Y:S01]  /*7e50*/  ISETP.GT.AND P1, PT, R3.reuse, 0x10, PT ;  /* 0x000000100300780c */ /* 0x040fe20003f24270 */
[----:B------:R-:W-:Y:S01]  /*7e60*/  @P3 STG.E desc[UR36][R6.64+0x4], R27 ;  /* 0x0000041b06003986 */ /* 0x000fe2000c101924 */
[----:B------:R-:W-:Y:S01]  /*7e70*/  ISETP.GT.AND P3, PT, R3, 0x11, PT ;  /* 0x000000110300780c */ /* 0x000fe20003f64270 */
[-C--:B------:R-:W-:Y:S01]  /*7e80*/  FMUL R45, R45, R155.reuse ;  /* 0x0000009b2d2d7220 */ /* 0x080fe20000400000 */
[C---:B------:R-:W-:Y:S01]  /*7e90*/  ISETP.GT.AND P2, PT, R0.reuse, 0x8, P2 ;  /* 0x000000080000780c */ /* 0x040fe20001744270 */
[----:B------:R1:W-:Y:S01]  /*7ea0*/  @P5 STG.E desc[UR36][R4.64+0x20], R9 ;  /* 0x0000200904005986 */ /* 0x0003e2000c101924 */
[C---:B------:R-:W-:Y:S01]  /*7eb0*/  ISETP.GT.AND P0, PT, R0.reuse, 0x8, P0 ;  /* 0x000000080000780c */ /* 0x040fe20000704270 */
[-C--:B------:R-:W-:Y:S01]  /*7ec0*/  FMUL R47, R47, R155.reuse ;  /* 0x0000009b2f2f7220 */ /* 0x080fe20000400000 */
[----:B------:R-:W-:Y:S01]  /*7ed0*/  ISETP.GT.AND P5, PT, R0, RZ, P1 ;  /* 0x000000ff0000720c */ /* 0x000fe20000fa4270 */
[----:B------:R-:W-:Y:S01]  /*7ee0*/  @P4 STG.E desc[UR36][R4.64+0x24], R29 ;  /* 0x0000241d04004986 */ /* 0x000fe2000c101924 */
[-C--:B0-----:R-:W-:Y:S01]  /*7ef0*/  FMUL R11, R30, R155.reuse ;  /* 0x0000009b1e0b7220 */ /* 0x081fe20000400000 */
[----:B------:R-:W-:Y:S01]  /*7f00*/  ISETP.GT.AND P4, PT, R0, RZ, P3 ;  /* 0x000000ff0000720c */ /* 0x000fe20001f84270 */
[----:B------:R-:W-:Y:S01]  /*7f10*/  FMUL R49, R49, R155 ;  /* 0x0000009b31317220 */ /* 0x000fe20000400000 */
[----:B------:R-:W-:Y:S01]  /*7f20*/  F2FP.TF32.F32.PACK_B R31, R31 ;  /* 0x0000001fff1f723e */ /* 0x000fe200024050ff */
[----:B------:R-:W-:Y:S01]  /*7f30*/  FMUL R51, R51, R155 ;  /* 0x0000009b33337220 */ /* 0x000fe20000400000 */
[----:B------:R-:W-:Y:S01]  /*7f40*/  F2FP.TF32.F32.PACK_B R11, R11 ;  /* 0x0000000bff0b723e */ /* 0x000fe200024050ff */
[----:B------:R-:W-:Y:S01]  /*7f50*/  FMUL R53, R53, R155 ;  /* 0x0000009b35357220 */ /* 0x000fe20000400000 */
[----:B------:R-:W-:Y:S01]  /*7f60*/  F2FP.TF32.F32.PACK_B R13, R13 ;  /* 0x0000000dff0d723e */ /* 0x000fe200024050ff */
[----:B-1----:R-:W-:Y:S01]  /*7f70*/  FMUL R9, R34, R155 ;  /* 0x0000009b22097220 */ /* 0x002fe20000400000 */
[----:B------:R-:W-:Y:S01]  /*7f80*/  F2FP.TF32.F32.PACK_B R33, R33 ;  /* 0x00000021ff21723e */ /* 0x000fe200024050ff */
[----:B------:R0:W-:Y:S01]  /*7f90*/  @P2 STG.E desc[UR36][R6.64+0x20], R11 ;  /* 0x0000200b06002986 */ /* 0x0001e2000c101924 */
[C---:B------:R-:W-:Y:S01]  /*7fa0*/  ISETP.GT.AND P1, PT, R0.reuse, 0x8, P1 ;  /* 0x000000080000780c */ /* 0x040fe20000f24270 */
[-C--:B------:R-:W-:Y:S01]  /*7fb0*/  FMUL R55, R55, R155.reuse ;  /* 0x0000009b37377220 */ /* 0x080fe20000400000 */
[C---:B------:R-:W-:Y:S01]  /*7fc0*/  ISETP.GT.AND P2, PT, R3.reuse, 0x19, PT ;  /* 0x000000190300780c */ /* 0x040fe20003f44270 */
[----:B------:R-:W-:Y:S01]  /*7fd0*/  @P0 STG.E desc[UR36][R6.64+0x24], R31 ;  /* 0x0000241f06000986 */ /* 0x000fe2000c101924 */
[----:B------:R-:W-:Y:S01]  /*7fe0*/  ISETP.GT.AND P0, PT, R3, 0x18, PT ;  /* 0x000000180300780c */ /* 0x000fe20003f04270 */
[----:B------:R-:W-:Y:S01]  /*7ff0*/  FMUL R57, R57, R155 ;  /* 0x0000009b39397220 */ /* 0x000fe20000400000 */
[----:B------:R-:W-:Y:S01]  /*8000*/  F2FP.TF32.F32.PACK_B R9, R9 ;  /* 0x00000009ff09723e */ /* 0x000fe200024050ff */
[----:B------:R1:W-:Y:S01]  /*8010*/  @P5 STG.E desc[UR36][R4.64+0x40], R13 ;  /* 0x0000400d04005986 */ /* 0x0003e2000c101924 */
[C---:B------:R-:W-:Y:S01]  /*8020*/  ISETP.GT.AND P5, PT, R0.reuse, RZ, P0 ;  /* 0x000000ff0000720c */ /* 0x040fe200007a4270 */
[----:B------:R-:W-:Y:S01]  /*8030*/  FMUL R59, R59, R155 ;  /* 0x0000009b3b3b7220 */ /* 0x000fe20000400000 */
[----:B------:R-:W-:Y:S01]  /*8040*/  F2FP.TF32.F32.PACK_B R35, R35 ;  /* 0x00000023ff23723e */ /* 0x000fe200024050ff */
[----:B------:R-:W-:Y:S01]  /*8050*/  @P4 STG.E desc[UR36][R4.64+0x44], R33 ;  /* 0x0000442104004986 */ /* 0x000fe2000c101924 */
[----:B------:R-:W-:Y:S01]  /*8060*/  ISETP.GT.AND P4, PT, R0, 0x8, P3 ;  /* 0x000000080000780c */ /* 0x000fe20001f84270 */
[----:B0-----:R-:W-:Y:S01]  /*8070*/  FMUL R11, R36, R155 ;  /* 0x0000009b240b7220 */ /* 0x001fe20000400000 */
[----:B------:R-:W-:Y:S01]  /*8080*/  ISETP.GT.AND P3, PT, R0, RZ, P2 ;  /* 0x000000ff0000720c */ /* 0x000fe20001764270 */
[----:B------:R0:W-:Y:S01]  /*8090*/  @P1 STG.E desc[UR36][R6.64+0x40], R9 ;  /* 0x0000400906001986 */ /* 0x0001e2000c101924 */
[----:B------:R-:W-:Y:S01]  /*80a0*/  F2FP.TF32.F32.PACK_B R37, R37 ;  /* 0x00000025ff25723e */ /* 0x000fe200024050ff */
[----:B------:R-:W-:Y:S01]  /*80b0*/  FMUL R61, R61, R155 ;  /* 0x0000009b3d3d7220 */ /* 0x000fe20000400000 */
[----:B------:R-:W-:Y:S01]  /*80c0*/  F2FP.TF32.F32.PACK_B R11, R11 ;  /* 0x0000000bff0b723e */ /* 0x000fe200024050ff */
[-C--:B-1----:R-:W-:Y:S01]  /*80d0*/  FMUL R13, R40, R155.reuse ;  /* 0x0000009b280d7220 */ /* 0x082fe20000400000 */
[----:B------:R-:W-:Y:S01]  /*80e0*/  ISETP.GT.AND P1, PT, R3, 0x20, PT ;  /* 0x000000200300780c */ /* 0x000fe20003f24270 */
[-C--:B------:R-:W-:Y:S01]  /*80f0*/  FMUL R63, R63, R155.reuse ;  /* 0x0000009b3f3f7220 */ /* 0x080fe20000400000 */
[C---:B------:R-:W-:Y:S01]  /*8100*/  ISETP.GT.AND P0, PT, R0.reuse, 0x8, P0 ;  /* 0x000000080000780c */ /* 0x040fe20000704270 */
[----:B------:R-:W-:Y:S01]  /*8110*/  FMUL R65, R65, R155 ;  /* 0x0000009b41417220 */ /* 0x000fe20000400000 */
[----:B------:R-:W-:Y:S01]  /*8120*/  F2FP.TF32.F32.PACK_B R39, R39 ;  /* 0x00000027ff27723e */ /* 0x000fe200024050ff */
[----:B------:R-:W-:Y:S01]  /*8130*/  @P4 STG.E desc[UR36][R6.64+0x44], R35 ;  /* 0x0000442306004986 */ /* 0x000fe2000c101924 */
[----:B------:R-:W-:Y:S01]  /*8140*/  ISETP.GT.AND P4, PT, R0, 0x8, P2 ;  /* 0x000000080000780c */ /* 0x000fe20001784270 */
[-C--:B0-----:R-:W-:Y:S01]  /*8150*/  FMUL R9, R38, R155.reuse ;  /* 0x0000009b26097220 */ /* 0x081fe20000400000 */
[----:B------:R-:W-:Y:S01]  /*8160*/  ISETP.GT.AND P2, PT, R3, 0x21, PT ;  /* 0x000000210300780c */ /* 0x000fe20003f44270 */
[----:B------:R0:W-:Y:S01]  /*8170*/  @P5 STG.E desc[UR36][R4.64+0x60], R11 ;  /* 0x0000600b04005986 */ /* 0x0001e2000c101924 */
[C---:B------:R-:W-:Y:S01]  /*8180*/  ISETP.GT.AND P5, PT, R0.reuse, RZ, P1 ;  /* 0x000000ff0000720c */ /* 0x040fe20000fa4270 */
[----:B------:R-:W-:Y:S01]  /*8190*/  FMUL R67, R67, R155 ;  /* 0x0000009b43437220 */ /* 0x000fe20000400000 */
[----:B------:R-:W-:Y:S01]  /*81a0*/  F2FP.TF32.F32.PACK_B R9, R9 ;  /* 0x00000009ff09723e */ /* 0x000fe200024050ff */
[----:B------:R-:W-:Y:S01]  /*81b0*/  @P3 STG.E desc[UR36][R4.64+0x64], R37 ;  /* 0x0000642504003986 */ /* 0x000fe2000c101924 */
[C---:B------:R-:W-:Y:S01]  /*81c0*/  ISETP.GT.AND P3, PT, R0.reuse, RZ, P2 ;  /* 0x000000ff0000720c */ /* 0x040fe20001764270 */
[----:B------:R-:W-:Y:S01]  /*81d0*/  FMUL R69, R69, R155 ;  /* 0x0000009b45457220 */ /* 0x000fe20000400000 */
[----:B------:R-:W-:Y:S01]  /*81e0*/  F2FP.TF32.F32.PACK_B R13, R13 ;  /* 0x0000000dff0d723e */ /* 0x000fe200024050ff */
[----:B------:R1:W-:Y:S01]  /*81f0*/  @P0 STG.E desc[UR36][R6.64+0x60], R9 ;  /* 0x0000600906000986 */ /* 0x0003e2000c101924 */
[----:B------:R-:W-:Y:S01]  /*8200*/  F2FP.TF32.F32.PACK_B R41, R41 ;  /* 0x00000029ff29723e */ /* 0x000fe200024050ff */
[-C--:B------:R-:W-:Y:S01]  /*8210*/  FMUL R71, R71, R155.reuse ;  /* 0x0000009b47477220 */ /* 0x080fe20000400000 */
[C---:B------:R-:W-:Y:S01]  /*8220*/  ISETP.GT.AND P0, PT, R3.reuse, 0x28, PT ;  /* 0x000000280300780c */ /* 0x040fe20003f04270 */
[----:B------:R-:W-:Y:S01]  /*8230*/  @P4 STG.E desc[UR36][R6.64+0x64], R39 ;  /* 0x0000642706004986 */ /* 0x000fe2000c101924 */
[----:B------:R-:W-:Y:S01]  /*8240*/  ISETP.GT.AND P1, PT, R0, 0x8, P1 ;  /* 0x000000080000780c */ /* 0x000fe20000f24270 */
[-C--:B0-----:R-:W-:Y:S01]  /*8250*/  FMUL R11, R44, R155.reuse ;  /* 0x0000009b2c0b7220 */ /* 0x081fe20000400000 */
[C---:B------:R-:W-:Y:S01]  /*8260*/  ISETP.GT.AND P4, PT, R0.reuse, 0x8, P2 ;  /* 0x000000080000780c */ /* 0x040fe20001784270 */
[----:B------:R0:W-:Y:S01]  /*8270*/  @P5 STG.E desc[UR36][R4.64+0x80], R13 ;  /* 0x0000800d04005986 */ /* 0x0001e2000c101924 */
[----:B------:R-:W-:Y:S01]  /*8280*/  ISETP.GT.AND P2, PT, R3, 0x29, PT ;  /* 0x000000290300780c */ /* 0x000fe20003f44270 */
[-C--:B------:R-:W-:Y:S01]  /*8290*/  FMUL R73, R73, R155.reuse ;  /* 0x0000009b49497220 */ /* 0x080fe20000400000 */
[----:B------:R-:W-:Y:S01]  /*82a0*/  ISETP.GT.AND P5, PT, R0, RZ, P0 ;  /* 0x000000ff0000720c */ /* 0x000fe200007a4270 */
[-C--:B-1----:R-:W-:Y:S01]  /*82b0*/  FMUL R9, R42, R155.reuse ;  /* 0x0000009b2a097220 */ /* 0x082fe20000400000 */
[----:B------:R-:W-:Y:S01]  /*82c0*/  @P3 STG.E desc[UR36][R4.64+0x84], R41 ;  /* 0x0000842904003986 */ /* 0x000fe2000c101924 */
[----:B------:R-:W-:Y:S01]  /*82d0*/  ISETP.GT.AND P3, PT, R0, RZ, P2 ;  /* 0x000000ff0000720c */ /* 0x000fe20001764270 */
[----:B------:R-:W-:Y:S01]  /*82e0*/  FMUL R75, R75, R155 ;  /* 0x0000009b4b4b7220 */ /* 0x000fe20000400000 */
[----:B------:R-:W-:Y:S01]  /*82f0*/  F2FP.TF32.F32.PACK_B R43, R43 ;  /* 0x0000002bff2b723e */ /* 0x000fe200024050ff */
[----:B------:R-:W-:Y:S01]  /*8300*/  FMUL R77, R77, R155 ;  /* 0x0000009b4d4d7220 */ /* 0x000fe20000400000 */
[----:B------:R-:W-:Y:S01]  /*8310*/  F2FP.TF32.F32.PACK_B R9, R9 ;  /* 0x00000009ff09723e */ /* 0x000fe200024050ff */
[----:B------:R-:W-:Y:S01]  /*8320*/  FMUL R79, R79, R155 ;  /* 0x0000009b4f4f7220 */ /* 0x000fe20000400000 */
[----:B------:R-:W-:Y:S01]  /*8330*/  F2FP.TF32.F32.PACK_B R11, R11 ;  /* 0x0000000bff0b723e */ /* 0x000fe200024050ff */
[----:B0-----:R-:W-:Y:S01]  /*8340*/  FMUL R13, R48, R155 ;  /* 0x0000009b300d7220 */ /* 0x001fe20000400000 */
[----:B------:R-:W-:Y:S01]  /*8350*/  F2FP.TF32.F32.PACK_B R45, R45 ;  /* 0x0000002dff2d723e */ /* 0x000fe200024050ff */
[----:B------:R0:W-:Y:S01]  /*8360*/  @P1 STG.E desc[UR36][R6.64+0x80], R9 ;  /* 0x0000800906001986 */ /* 0x0001e2000c101924 */
[----:B------:R-:W-:Y:S01]  /*8370*/  ISETP.GT.AND P1, PT, R3, 0x30, PT ;  /* 0x000000300300780c */ /* 0x000fe20003f24270 */
[-C--:B------:R-:W-:Y:S01]  /*8380*/  FMUL R81, R81, R155.reuse ;  /* 0x0000009b51517220 */ /* 0x080fe20000400000 */
[C---:B------:R-:W-:Y:S01]  /*8390*/  ISETP.GT.AND P0, PT, R0.reuse, 0x8, P0 ;  /* 0x000000080000780c */ /* 0x040fe20000704270 */
[----:B------:R-:W-:Y:S01]  /*83a0*/  @P4 STG.E desc[UR36][R6.64+0x84], R43 ;  /* 0x0000842b06004986 */ /* 0x000fe2000c101924 */
[C---:B------:R-:W-:Y:S01]  /*83b0*/  ISETP.GT.AND P4, PT, R0.reuse, 0x8, P2 ;  /* 0x000000080000780c */ /* 0x040fe20001784270 */
[-C--:B------:R-:W-:Y:S01]  /*83c0*/  FMUL R83, R83, R155.reuse ;  /* 0x0000009b53537220 */ /* 0x080fe20000400000 */
[----:B------:R-:W-:Y:S01]  /*83d0*/  ISETP.GT.AND P2, PT, R3, 0x31, PT ;  /* 0x000000310300780c */ /* 0x000fe20003f44270 */
[----:B------:R1:W-:Y:S01]  /*83e0*/  @P5 STG.E desc[UR36][R4.64+0xa0], R11 ;  /* 0x0000a00b04005986 */ /* 0x0003e2000c101924 */
[----:B------:R-:W-:Y:S01]  /*83f0*/  ISETP.GT.AND P5, PT, R0, RZ, P1 ;  /* 0x000000ff0000720c */ /* 0x000fe20000fa4270 */
[----:B------:R-:W-:Y:S01]  /*8400*/  FMUL R85, R85, R155 ;  /* 0x0000009b55557220 */ /* 0x000fe20000400000 */
[----:B------:R-:W-:Y:S01]  /*8410*/  F2FP.TF32.F32.PACK_B R47, R47 ;  /* 0x0000002fff2f723e */ /* 0x000fe200024050ff */
[-C--:B0-----:R-:W-:Y:S01]  /*8420*/  FMUL R9, R46, R155.reuse ;  /* 0x0000009b2e097220 */ /* 0x081fe20000400000 */
        /* <DEDUP_REMOVED lines=8> */
[-C--:B-1----:R-:W-:Y:S01]  /*84b0*/  FMUL R11, R52, R155.reuse ;  /* 0x0000009b340b7220 */ /* 0x082fe20000400000 */
[C---:B------:R-:W-:Y:S01]  /*84c0*/  ISETP.GT.AND P1, PT, R0.reuse, 0x8, P1 ;  /* 0x000000080000780c */ /* 0x040fe20000f24270 */
[----:B------:R0:W-:Y:S01]  /*84d0*/  @P0 STG.E desc[UR36][R6.64+0xa0], R9 ;  /* 0x0000a00906000986 */ /* 0x0001e2000c101924 */
[----:B------:R-:W-:Y:S01]  /*84e0*/  ISETP.GT.AND P0, PT, R3, 0x38, PT ;  /* 0x000000380300780c */ /* 0x000fe20003f04270 */
[----:B------:R-:W-:Y:S01]  /*84f0*/  FMUL R93, R93, R155 ;  /* 0x0000009b5d5d7220 */ /* 0x000fe20000400000 */
[----:B------:R-:W-:Y:S01]  /*8500*/  F2FP.TF32.F32.PACK_B R51, R51 ;  /* 0x00000033ff33723e */ /* 0x000fe200024050ff */
        /* <DEDUP_REMOVED lines=10> */
[C---:B------:R-:W-:Y:S01]  /*85b0*/  ISETP.GT.AND P3, PT, R0.reuse, RZ, P2 ;  /* 0x000000ff0000720c */ /* 0x040fe20001764270 */
[----:B------:R-:W-:Y:S01]  /*85c0*/  FMUL R99, R99, R155 ;  /* 0x0000009b63637220 */ /* 0x000fe20000400000 */
[----:B------:R-:W-:Y:S01]  /*85d0*/  F2FP.TF32.F32.PACK_B R53, R53 ;  /* 0x00000035ff35723e */ /* 0x000fe200024050ff */
[----:B------:R-:W-:Y:S01]  /*85e0*/  FMUL R101, R101, R155 ;  /* 0x0000009b65657220 */ /* 0x000fe20000400000 */
[----:B------:R-:W-:Y:S01]  /*85f0*/  F2FP.TF32.F32.PACK_B R9, R9 ;  /* 0x00000009ff09723e */ /* 0x000fe200024050ff */
[-C--:B------:R-:W-:Y:S01]  /*8600*/  FMUL R103, R103, R155.reuse ;  /* 0x0000009b67677220 */ /* 0x080fe20000400000 */
[----:B------:R-:W-:Y:S01]  /*8610*/  ISETP.GT.AND P0, PT, R0, 0x8, P0 ;  /* 0x000000080000780c */ /* 0x000fe20000704270 */
[----:B-1----:R-:W-:Y:S01]  /*8620*/  FMUL R13, R56, R155 ;  /* 0x0000009b380d7220 */ /* 0x002fe20000400000 */
[----:B------:R-:W-:Y:S01]  /*8630*/  F2FP.TF32.F32.PACK_B R55, R55 ;  /* 0x00000037ff37723e */ /* 0x000fe200024050ff */
        /* <DEDUP_REMOVED lines=15> */
[-C--:B------:R-:W-:Y:S01]  /*8730*/  FMUL R111, R111, R155.reuse ;  /* 0x0000009b6f6f7220 */ /* 0x080fe20000400000 */
[----:B------:R-:W-:Y:S01]  /*8740*/  ISETP.GT.AND P1, PT, R0, 0x8, P1 ;  /* 0x000000080000780c */ /* 0x000fe20000f24270 */
[----:B------:R-:W-:Y:S01]  /*8750*/  FMUL R113, R113, R155 ;  /* 0x0000009b71717220 */ /* 0x000fe20000400000 */
[----:B------:R-:W-:Y:S01]  /*8760*/  F2FP.TF32.F32.PACK_B R9, R9 ;  /* 0x00000009ff09723e */ /* 0x000fe200024050ff */
[-C--:B------:R-:W-:Y:S01]  /*8770*/  FMUL R115, R115, R155.reuse ;  /* 0x0000009b73737220 */ /* 0x080fe20000400000 */
[----:B-1----:R-:W-:Y:S01]  /*8780*/  FMUL R11, R60, R155 ;  /* 0x0000009b3c0b7220 */ /* 0x002fe20000400000 */
[----:B------:R-:W-:Y:S01]  /*8790*/  F2FP.TF32.F32.PACK_B R59, R59 ;  /* 0x0000003bff3b723e */ /* 0x000fe200024050ff */
[-C--:B------:R-:W-:Y:S01]  /*87a0*/  FMUL R117, R117, R155.reuse ;  /* 0x0000009b75757220 */ /* 0x080fe20000400000 */
        /* <DEDUP_REMOVED lines=58> */
[----:B0-----:R-:W-:Y:S01]  /*8b50*/  FMUL R9, R66, R155 ;  /* 0x0000009b42097220 */ /* 0x001fe20000400000 */
[----:B------:R-:W-:Y:S01]  /*8b60*/  @P3 STG.E desc[UR36][R4.64+0x144], R65 ;  /* 0x0001444104003986 */ /* 0x000fe2000c101924 */
[----:B------:R-:W-:-:S02]  /*8b70*/  ISETP.GT.AND P3, PT, R0, RZ, P2 ;  /* 0x000000ff0000720c */ /* 0x000fc40001764270 */
[----:B------:R-:W-:Y:S02]  /*8b80*/  ISETP.GT.AND P0, PT, R0, 0x8, P0 ;  /* 0x000000080000780c */ /* 0x000fe40000704270 */
[----:B------:R-:W-:Y:S01]  /*8b90*/  F2FP.TF32.F32.PACK_B R9, R9 ;  /* 0x00000009ff09723e */ /* 0x000fe200024050ff */
[----:B-1----:R-:W-:Y:S01]  /*8ba0*/  FMUL R13, R72, R155 ;  /* 0x0000009b480d7220 */ /* 0x002fe20000400000 */
[----:B------:R-:W-:-:S03]  /*8bb0*/  F2FP.TF32.F32.PACK_B R71, R71 ;  /* 0x00000047ff47723e */ /* 0x000fc600024050ff */
[----:B------:R0:W-:Y:S01]  /*8bc0*/  @P1 STG.E desc[UR36][R6.64+0x140], R9 ;  /* 0x0001400906001986 */ /* 0x0001e2000c101924 */
[C---:B------:R-:W-:Y:S02]  /*8bd0*/  ISETP.GT.AND P1, PT, R3.reuse, 0x60, PT ;  /* 0x000000600300780c */ /* 0x040fe40003f24270 */
[----:B------:R-:W-:Y:S01]  /*8be0*/  F2FP.TF32.F32.PACK_B R13, R13 ;  /* 0x0000000dff0d723e */ /* 0x000fe200024050ff */
[----:B------:R-:W-:Y:S01]  /*8bf0*/  @P4 STG.E desc[UR36][R6.64+0x144], R67 ;  /* 0x0001444306004986 */ /* 0x000fe2000c101924 */
[C---:B------:R-:W-:Y:S02]  /*8c00*/  ISETP.GT.AND P4, PT, R0.reuse, 0x8, P2 ;  /* 0x000000080000780c */ /* 0x040fe40001784270 */
[----:B------:R-:W-:Y:S01]  /*8c10*/  ISETP.GT.AND P2, PT, R3, 0x61, PT ;  /* 0x000000610300780c */ /* 0x000fe20003f44270 */
[----:B------:R1:W-:Y:S01]  /*8c20*/  @P5 STG.E desc[UR36][R4.64+0x160], R11 ;  /* 0x0001600b04005986 */ /* 0x0003e2000c101924 */
[----:B------:R-:W-:Y:S02]  /*8c30*/  ISETP.GT.AND P5, PT, R0, RZ, P1 ;  /* 0x000000ff0000720c */ /* 0x000fe40000fa4270 */
        /* <DEDUP_REMOVED lines=257> */
[----:B------:R-:W-:Y:S01]  /*9c50*/  @P3 STG.E desc[UR36][R4.64+0x364], R133 ;  /* 0x0003648504003986 */ /* 0x000fe2000c101924 */
[----:B0-----:R-:W-:Y:S01]  /*9c60*/  FMUL R9, R134, R155 ;  /* 0x0000009b86097220 */ /* 0x001fe20000400000 */
[----:B------:R-:W-:-:S02]  /*9c70*/  ISETP.GT.AND P3, PT, R0, RZ, P2 ;  /* 0x000000ff0000720c */ /* 0x000fc40001764270 */
[----:B------:R-:W-:Y:S02]  /*9c80*/  ISETP.GT.AND P1, PT, R0, 0x8, P1 ;  /* 0x000000080000780c */ /* 0x000fe40000f24270 */
[----:B------:R-:W-:Y:S01]  /*9c90*/  F2FP.TF32.F32.PACK_B R9, R9 ;  /* 0x00000009ff09723e */ /* 0x000fe200024050ff */
[----:B-1----:R-:W-:Y:S01]  /*9ca0*/  FMUL R11, R140, R155 ;  /* 0x0000009b8c0b7220 */ /* 0x002fe20000400000 */
[----:B------:R-:W-:-:S03]  /*9cb0*/  F2FP.TF32.F32.PACK_B R139, R139 ;  /* 0x0000008bff8b723e */ /* 0x000fc600024050ff */
[----:B------:R0:W-:Y:S01]  /*9cc0*/  @P0 STG.E desc[UR36][R6.64+0x360], R9 ;  /* 0x0003600906000986 */ /* 0x0001e2000c101924 */
[----:B------:R-:W-:Y:S02]  /*9cd0*/  F2FP.TF32.F32.PACK_B R141, R141 ;  /* 0x0000008dff8d723e */ /* 0x000fe400024050ff */
[----:B------:R-:W-:Y:S01]  /*9ce0*/  F2FP.TF32.F32.PACK_B R11, R11 ;  /* 0x0000000bff0b723e */ /* 0x000fe200024050ff */
[----:B------:R-:W-:Y:S01]  /*9cf0*/  @P4 STG.E desc[UR36][R6.64+0x364], R135 ;  /* 0x0003648706004986 */ /* 0x000fe2000c101924 */
[C---:B------:R-:W-:Y:S02]  /*9d00*/  ISETP.GT.AND P4, PT, R3.reuse, 0xe8, PT ;  /* 0x000000e80300780c */ /* 0x040fe40003f84270 */
[----:B------:R-:W-:Y:S01]  /*9d10*/  F2FP.TF32.F32.PACK_B R143, R143 ;  /* 0x0000008fff8f723e */ /* 0x000fe200024050ff */
[----:B------:R1:W-:Y:S01]  /*9d20*/  @P5 STG.E desc[UR36][R4.64+0x380], R13 ;  /* 0x0003800d04005986 */ /* 0x0003e2000c101924 */
[----:B------:R-:W-:Y:S02]  /*9d30*/  ISETP.GT.AND P5, PT, R3, 0xe9, PT ;  /* 0x000000e90300780c */ /* 0x000fe40003fa4270 */
[----:B------:R-:W-:Y:S01]  /*9d40*/  F2FP.TF32.F32.PACK_B R145, R145 ;  /* 0x00000091ff91723e */ /* 0x000fe200024050ff */
[----:B------:R-:W-:Y:S01]  /*9d50*/  @P3 STG.E desc[UR36][R4.64+0x384], R137 ;  /* 0x0003848904003986 */ /* 0x000fe2000c101924 */
[----:B------:R-:W-:Y:S01]  /*9d60*/  ISETP.GT.AND P3, PT, R0, 0x8, P2 ;  /* 0x000000080000780c */ /* 0x000fe20001764270 */
[----:B0-----:R-:W-:Y:S01]  /*9d70*/  FMUL R9, R138, R155 ;  /* 0x0000009b8a097220 */ /* 0x001fe20000400000 */
[----:B------:R-:W-:-:S02]  /*9d80*/  ISETP.GT.AND P2, PT, R0, RZ, P4 ;  /* 0x000000ff0000720c */ /* 0x000fc40002744270 */
[C---:B------:R-:W-:Y:S02]  /*9d90*/  ISETP.GT.AND P0, PT, R0.reuse, RZ, P5 ;  /* 0x000000ff0000720c */ /* 0x040fe40002f04270 */
[----:B------:R-:W-:Y:S01]  /*9da0*/  ISETP.GT.AND P4, PT, R0, 0x8, P4 ;  /* 0x000000080000780c */ /* 0x000fe20002784270 */
[----:B-1----:R-:W-:Y:S01]  /*9db0*/  FMUL R13, R142, R155 ;  /* 0x0000009b8e0d7220 */ /* 0x002fe20000400000 */
[----:B------:R-:W-:Y:S02]  /*9dc0*/  ISETP.GT.AND P5, PT, R0, 0x8, P5 ;  /* 0x000000080000780c */ /* 0x000fe40002fa4270 */
[----:B------:R-:W-:Y:S02]  /*9dd0*/  F2FP.TF32.F32.PACK_B R9, R9 ;  /* 0x00000009ff09723e */ /* 0x000fe400024050ff */
[----:B------:R-:W-:Y:S02]  /*9de0*/  F2FP.TF32.F32.PACK_B R13, R13 ;  /* 0x0000000dff0d723e */ /* 0x000fe400024050ff */
[----:B------:R-:W-:Y:S01]  /*9df0*/  F2FP.TF32.F32.PACK_B R147, R147 ;  /* 0x00000093ff93723e */ /* 0x000fe200024050ff */
[----:B------:R0:W-:Y:S01]  /*9e00*/  @P1 STG.E desc[UR36][R6.64+0x380], R9 ;  /* 0x0003800906001986 */ /* 0x0001e2000c101924 */
[----:B------:R-:W-:-:S02]  /*9e10*/  ISETP.GT.AND P1, PT, R3, 0xf8, PT ;  /* 0x000000f80300780c */ /* 0x000fc40003f24270 */
[----:B------:R-:W-:Y:S01]  /*9e20*/  F2FP.TF32.F32.PACK_B R149, R149 ;  /* 0x00000095ff95723e */ /* 0x000fe200024050ff */
[----:B------:R-:W-:Y:S01]  /*9e30*/  @P3 STG.E desc[UR36][R6.64+0x384], R139 ;  /* 0x0003848b06003986 */ /* 0x000fe2000c101924 */
[C---:B------:R-:W-:Y:S02]  /*9e40*/  ISETP.GT.AND P3, PT, R3.reuse, 0xf0, PT ;  /* 0x000000f00300780c */ /* 0x040fe40003f64270 */
[----:B------:R-:W-:Y:S01]  /*9e50*/  F2FP.TF32.F32.PACK_B R151, R151 ;  /* 0x00000097ff97723e */ /* 0x000fe200024050ff */
[----:B------:R1:W-:Y:S01]  /*9e60*/  @P2 STG.E desc[UR36][R4.64+0x3a0], R11 ;  /* 0x0003a00b04002986 */ /* 0x0003e2000c101924 */
[----:B------:R-:W-:-:S03]  /*9e70*/  ISETP.GT.AND P2, PT, R3, 0xf1, PT ;  /* 0x000000f10300780c */ /* 0x000fc60003f44270 */
[----:B------:R-:W-:Y:S01]  /*9e80*/  @P0 STG.E desc[UR36][R4.64+0x3a4], R141 ;  /* 0x0003a48d04000986 */ /* 0x000fe2000c101924 */
[----:B------:R-:W-:Y:S01]  /*9e90*/  ISETP.GT.AND P0, PT, R3, 0xf9, PT ;  /* 0x000000f90300780c */ /* 0x000fe20003f04270 */
[-C--:B------:R-:W-:Y:S01]  /*9ea0*/  FMUL R3, R144, R155.reuse ;  /* 0x0000009b90037220 */ /* 0x080fe20000400000 */
[----:B0-----:R-:W-:Y:S01]  /*9eb0*/  FMUL R9, R146, R155 ;  /* 0x0000009b92097220 */ /* 0x001fe20000400000 */
[----:B------:R0:W-:Y:S01]  /*9ec0*/  @P4 STG.E desc[UR36][R6.64+0x3a0], R13 ;  /* 0x0003a00d06004986 */ /* 0x0001e2000c101924 */
[C---:B------:R-:W-:Y:S02]  /*9ed0*/  ISETP.GT.AND P4, PT, R0.reuse, RZ, P2 ;  /* 0x000000ff0000720c */ /* 0x040fe40001784270 */
[----:B------:R-:W-:Y:S01]  /*9ee0*/  F2FP.TF32.F32.PACK_B R3, R3 ;  /* 0x00000003ff03723e */ /* 0x000fe200024050ff */
[----:B------:R-:W-:Y:S01]  /*9ef0*/  @P5 STG.E desc[UR36][R6.64+0x3a4], R143 ;  /* 0x0003a48f06005986 */ /* 0x000fe2000c101924 */
[----:B------:R-:W-:Y:S01]  /*9f00*/  ISETP.GT.AND P5, PT, R0, RZ, P3 ;  /* 0x000000ff0000720c */ /* 0x000fe20001fa4270 */
[----:B-1----:R-:W-:Y:S01]  /*9f10*/  FMUL R11, R148, R155 ;  /* 0x0000009b940b7220 */ /* 0x002fe20000400000 */
[----:B------:R-:W-:-:S02]  /*9f20*/  ISETP.GT.AND P3, PT, R0, 0x8, P3 ;  /* 0x000000080000780c */ /* 0x000fc40001f64270 */
[----:B------:R-:W-:Y:S02]  /*9f30*/  ISETP.GT.AND P2, PT, R0, 0x8, P2 ;  /* 0x000000080000780c */ /* 0x000fe40001744270 */
[----:B------:R-:W-:Y:S01]  /*9f40*/  F2FP.TF32.F32.PACK_B R9, R9 ;  /* 0x00000009ff09723e */ /* 0x000fe200024050ff */
[----:B0-----:R-:W-:Y:S01]  /*9f50*/  FMUL R13, R150, R155 ;  /* 0x0000009b960d7220 */ /* 0x001fe20000400000 */
[----:B------:R-:W-:-:S04]  /*9f60*/  F2FP.TF32.F32.PACK_B R11, R11 ;  /* 0x0000000bff0b723e */ /* 0x000fc800024050ff */
[----:B------:R-:W-:Y:S01]  /*9f70*/  F2FP.TF32.F32.PACK_B R13, R13 ;  /* 0x0000000dff0d723e */ /* 0x000fe200024050ff */
[----:B------:R-:W-:Y:S01]  /*9f80*/  @P5 STG.E desc[UR36][R4.64+0x3c0], R3 ;  /* 0x0003c00304005986 */ /* 0x000fe2000c101924 */
[C---:B------:R-:W-:Y:S02]  /*9f90*/  ISETP.GT.AND P5, PT, R0.reuse, RZ, P1 ;  /* 0x000000ff0000720c */ /* 0x040fe40000fa4270 */
[C---:B------:R-:W-:Y:S01]  /*9fa0*/  ISETP.GT.AND P1, PT, R0.reuse, 0x8, P1 ;  /* 0x000000080000780c */ /* 0x040fe20000f24270 */
[----:B------:R-:W-:Y:S01]  /*9fb0*/  @P4 STG.E desc[UR36][R4.64+0x3c4], R145 ;  /* 0x0003c49104004986 */ /* 0x000fe2000c101924 */
[C---:B------:R-:W-:Y:S02]  /*9fc0*/  ISETP.GT.AND P4, PT, R0.reuse, RZ, P0 ;  /* 0x000000ff0000720c */ /* 0x040fe40000784270 */
[----:B------:R-:W-:Y:S01]  /*9fd0*/  ISETP.GT.AND P0, PT, R0, 0x8, P0 ;  /* 0x000000080000780c */ /* 0x000fe20000704270 */
[----:B------:R-:W-:Y:S04]  /*9fe0*/  @P3 STG.E desc[UR36][R6.64+0x3c0], R9 ;  /* 0x0003c00906003986 */ /* 0x000fe8000c101924 */
[----:B------:R-:W-:Y:S04]  /*9ff0*/  @P2 STG.E desc[UR36][R6.64+0x3c4], R147 ;  /* 0x0003c49306002986 */ /* 0x000fe8000c101924 */
[----:B------:R-:W-:Y:S04]  /*a000*/  @P5 STG.E desc[UR36][R4.64+0x3e0], R11 ;  /* 0x0003e00b04005986 */ /* 0x000fe8000c101924 */
[----:B------:R0:W-:Y:S02]  /*a010*/  @P4 STG.E desc[UR36][R4.64+0x3e4], R149 ;  /* 0x0003e49504004986 */ /* 0x0001e4000c101924 */
[----:B0-----:R-:W-:-:S02]  /*a020*/  @P1 IMAD.MOV.U32 R4, RZ, RZ, R6 ;  /* 0x000000ffff041224 */ /* 0x001fc400078e0006 */
[----:B------:R-:W-:-:S05]  /*a030*/  @P1 IMAD.MOV.U32 R5, RZ, RZ, R7 ;  /* 0x000000ffff051224 */ /* 0x000fca00078e0007 */
[----:B------:R0:W-:Y:S04]  /*a040*/  @P1 STG.E desc[UR36][R4.64+0x3e0], R13 ;  /* 0x0003e00d04001986 */ /* 0x0001e8000c101924 */
[----:B------:R0:W-:Y:S02]  /*a050*/  @P0 STG.E desc[UR36][R6.64+0x3e4], R151 ;  /* 0x0003e49706000986 */ /* 0x0001e4000c101924 */
.L_x_288:
[----:B------:R-:W-:Y:S05]  /*a060*/  BSYNC B0 ;  /* 0x0000000000007941 */ /* 0x000fea0003800000 */
.L_x_34:
[----:B------:R-:W-:Y:S01]  /*a070*/  ULDC UR4, c[0x0][0xc] ;  /* 0x0000030000047ab9 */ /* 0x000fe20000000800 */
[----:B------:R-:W-:Y:S01]  /*a080*/  ULDC UR5, c[0x0][0x10] ;  /* 0x0000040000057ab9 */ /* 0x000fe20000000800 */
[----:B0-----:R-:W0:Y:S01]  /*a090*/  LDC R3, c[0x0][0x14] ;  /* 0x00000500ff037b82 */ /* 0x001e220000000800 */
[----:B------:R-:W-:Y:S01]  /*a0a0*/  UIMAD.WIDE.U32 UR4, UR4, UR5, URZ ;  /* 0x00000005040472a5 */ /* 0x000fe2000f8e003f */
[----:B------:R-:W-:Y:S01]  /*a0b0*/  PRMT R0, RZ, 0x7610, R0 ;  /* 0x00007610ff007816 */ /* 0x000fe20000000000 */
[----:B------:R-:W-:Y:S02]  /*a0c0*/  IMAD.MOV.U32 R153, RZ, RZ, -0x1 ;  /* 0xffffffffff997424 */ /* 0x000fe400078e00ff */
[----:B------:R-:W-:Y:S02]  /*a0d0*/  IMAD.MOV.U32 R23, RZ, RZ, -0x1 ;  /* 0xffffffffff177424 */ /* 0x000fe400078e00ff */
[----:B0-----:R-:W-:-:S04]  /*a0e0*/  IMAD.WIDE.U32 R16, R3, UR4, R16 ;  /* 0x0000000403107c25 */ /* 0x001fc8000f8e0010 */
[----:B------:R-:W-:Y:S01]  /*a0f0*/  IMAD R3, R3, UR5, RZ ;  /* 0x0000000503037c24 */ /* 0x000fe2000f8e02ff */
[----:B------:R-:W-:Y:S02]  /*a100*/  ULDC.64 UR4, c[0x0][0x650] ;  /* 0x0001940000047ab9 */ /* 0x000fe40000000a00 */
[----:B------:R-:W-:Y:S01]  /*a110*/  ISETP.GE.U32.AND P0, PT, R16, UR4, PT ;  /* 0x0000000410007c0c */ /* 0x000fe2000bf06070 */
[----:B------:R-:W-:-:S05]  /*a120*/  IMAD.IADD R17, R17, 0x1, R3 ;  /* 0x0000000111117824 */ /* 0x000fca00078e0203 */
[----:B------:R-:W-:-:S13]  /*a130*/  ISETP.GE.U32.AND.EX P0, PT, R17, UR5, PT, P0 ;  /* 0x0000000511007c0c */ /* 0x000fda000bf06100 */
[----:B------:R-:W-:Y:S05]  /*a140*/  @P0 BRA `(.L_x_289) ;  /* 0x0000000400640947 */ /* 0x000fea0003800000 */
[----:B------:R-:W0:Y:S01]  /*a150*/  S2R R12, SR_CTAID.X ;  /* 0x00000000000c7919 */ /* 0x000e220000002500 */
[----:B---3--:R-:W3:Y:S01]  /*a160*/  LDC.64 R10, c[0x0][0x628] ;  /* 0x00018a00ff0a7b82 */ /* 0x008ee20000000a00 */
[----:B------:R-:W-:Y:S01]  /*a170*/  ULDC UR4, c[0x0][0x150] ;  /* 0x0000540000047ab9 */ /* 0x000fe20000000800 */
[----:B-12-4-:R-:W-:Y:S01]  /*a180*/  IMAD.MOV.U32 R8, RZ, RZ, R16 ;  /* 0x000000ffff087224 */ /* 0x016fe200078e0010 */
[----:B-----5:R-:W1:Y:S01]  /*a190*/  S2R R24, SR_CTAID.Y ;  /* 0x0000000000187919 */ /* 0x020e620000002600 */
[----:B------:R-:W-:-:S04]  /*a1a0*/  IMAD.MOV.U32 R9, RZ, RZ, R17 ;  /* 0x000000ffff097224 */ /* 0x000fc800078e0011 */
[----:B------:R-:W2:Y:S08]  /*a1b0*/  LDC R21, c[0x0][0x144] ;  /* 0x00005100ff157b82 */ /* 0x000eb00000000800 */
[----:B------:R-:W4:Y:S08]  /*a1c0*/  LDC R0, c[0x0][0x630] ;  /* 0x00018c00ff007b82 */ /* 0x000f300000000800 */
[----:B------:R-:W1:Y:S01]  /*a1d0*/  LDC.64 R14, c[0x0][0x620] ;  /* 0x00018800ff0e7b82 */ /* 0x000e620000000a00 */
[----:B---3--:R-:W-:-:S04]  /*a1e0*/  ISETP.NE.U32.AND P0, PT, R10, RZ, PT ;  /* 0x000000ff0a00720c */ /* 0x008fc80003f05070 */
[----:B------:R-:W-:Y:S02]  /*a1f0*/  ISETP.NE.AND.EX P0, PT, R11, RZ, PT, P0 ;  /* 0x000000ff0b00720c */ /* 0x000fe40003f05300 */
[----:B0-----:R-:W-:-:S05]  /*a200*/  I2FP.F32.U32 R3, R12 ;  /* 0x0000000c00037245 */ /* 0x001fca0000201000 */
[----:B------:R-:W-:-:S04]  /*a210*/  FMUL R3, R3, UR4 ;  /* 0x0000000403037c20 */ /* 0x000fc80008400000 */
[----:B------:R0:W3:Y:S02]  /*a220*/  F2I.U32.TRUNC.NTZ R20, R3 ;  /* 0x0000000300147305 */ /* 0x0000e4000020f000 */
[----:B--2-4-:R-:W-:Y:S05]  /*a230*/  @!P0 BRA `(.L_x_290) ;  /* 0x0000000000288947 */ /* 0x014fea0003800000 */
[----:B0-----:R-:W0:Y:S02]  /*a240*/  LDC R3, c[0x0][0x634] ;  /* 0x00018d00ff037b82 */ /* 0x001e240000000800 */
        /* <DEDUP_REMOVED lines=9> */
.L_x_290:
[----:B------:R-:W2:Y:S01]  /*a2e0*/  LDC.64 R28, c[0x0][0x640] ;  /* 0x00019000ff1c7b82 */ /* 0x000ea20000000a00 */
[-CC-:B------:R-:W-:Y:S01]  /*a2f0*/  SHF.R.U64 R23, R8, R0.reuse, R9.reuse ;  /* 0x0000000008177219 */ /* 0x180fe20000001209 */
[----:B---3--:R-:W-:Y:S01]  /*a300*/  IMAD.MOV R20, RZ, RZ, -R20 ;  /* 0x000000ffff147224 */ /* 0x008fe200078e0a14 */
[----:B------:R-:W-:Y:S01]  /*a310*/  SHF.R.U32.HI R0, RZ, R0, R9 ;  /* 0x00000000ff007219 */ /* 0x000fe20000011609 */
[----:B------:R-:W-:Y:S01]  /*a320*/  ULDC UR4, c[0x0][0x154] ;  /* 0x0000550000047ab9 */ /* 0x000fe20000000800 */
[----:B0-----:R-:W-:Y:S01]  /*a330*/  IADD3 R3, P0, RZ, -R23, RZ ;  /* 0x80000017ff037210 */ /* 0x001fe20007f1e0ff */
[----:B------:R-:W-:Y:S02]  /*a340*/  IMAD R21, R21, R20, R12 ;  /* 0x0000001415157224 */ /* 0x000fe400078e020c */
[----:B------:R-:W0:Y:S01]  /*a350*/  LDC R6, c[0x0][0x618] ;  /* 0x00018600ff067b82 */ /* 0x000e220000000800 */
[----:B------:R-:W-:Y:S02]  /*a360*/  IMAD.MOV.U32 R7, RZ, RZ, 0x1 ;  /* 0x00000001ff077424 */ /* 0x000fe400078e00ff */
[----:B------:R-:W-:-:S04]  /*a370*/  IMAD.X R5, RZ, RZ, ~R0, P0 ;  /* 0x000000ffff057224 */ /* 0x000fc800000e0e00 */
[-C--:B-1----:R-:W-:Y:S01]  /*a380*/  IMAD R0, R5, R14.reuse, RZ ;  /* 0x0000000e05007224 */ /* 0x082fe200078e02ff */
[----:B------:R-:W1:Y:S01]  /*a390*/  LDC R8, c[0x0][0x608] ;  /* 0x00018200ff087b82 */ /* 0x000e620000000800 */
[----:B------:R-:W-:-:S04]  /*a3a0*/  IMAD.WIDE.U32 R4, R3, R14, R16 ;  /* 0x0000000e03047225 */ /* 0x000fc800078e0010 */
[----:B------:R-:W-:Y:S01]  /*a3b0*/  IMAD R3, R3, R15, R0 ;  /* 0x0000000f03037224 */ /* 0x000fe200078e0200 */
[----:B------:R-:W-:Y:S02]  /*a3c0*/  I2FP.F32.U32 R0, R24 ;  /* 0x0000001800007245 */ /* 0x000fe40000201000 */
[----:B------:R-:W3:Y:S01]  /*a3d0*/  LDC R26, c[0x0][0x658] ;  /* 0x00019600ff1a7b82 */ /* 0x000ee20000000800 */
[----:B------:R-:W-:Y:S01]  /*a3e0*/  IMAD.IADD R3, R5, 0x1, R3 ;  /* 0x0000000105037824 */ /* 0x000fe200078e0203 */
[----:B--2---:R-:W-:Y:S01]  /*a3f0*/  ISETP.NE.U32.AND P0, PT, R28, RZ, PT ;  /* 0x000000ff1c00720c */ /* 0x004fe20003f05070 */
[----:B------:R-:W-:Y:S01]  /*a400*/  FMUL R0, R0, UR4 ;  /* 0x0000000400007c20 */ /* 0x000fe20008400000 */
[----:B------:R-:W-:Y:S02]  /*a410*/  IMAD.MOV.U32 R5, RZ, RZ, -0x1 ;  /* 0xffffffffff057424 */ /* 0x000fe400078e00ff */
[----:B------:R-:W-:Y:S01]  /*a420*/  ISETP.NE.AND.EX P0, PT, R29, RZ, PT, P0 ;  /* 0x000000ff1d00720c */ /* 0x000fe20003f05300 */
[----:B------:R2:W4:Y:S01]  /*a430*/  F2I.U32.TRUNC.NTZ R13, R0 ;  /* 0x00000000000d7305 */ /* 0x000522000020f000 */
[----:B------:R-:W2:Y:S01]  /*a440*/  LDC R15, c[0x0][0x148] ;  /* 0x00005200ff0f7b82 */ /* 0x000ea20000000800 */
[----:B0-----:R-:W-:-:S02]  /*a450*/  SHF.R.U64 R12, R4, R6, R3 ;  /* 0x00000006040c7219 */ /* 0x001fc40000001203 */
[----:B------:R-:W-:-:S05]  /*a460*/  SHF.R.U32.HI R3, RZ, R6, R3 ;  /* 0x00000006ff037219 */ /* 0x000fca0000011603 */
[----:B------:R-:W0:Y:S01]  /*a470*/  LDC R20, c[0x0][0x600] ;  /* 0x00018000ff147b82 */ /* 0x000e220000000800 */
[-CC-:B-1----:R-:W-:Y:S02]  /*a480*/  SHF.R.U64 R10, R12, R8.reuse, R3.reuse ;  /* 0x000000080c0a7219 */ /* 0x182fe40000001203 */
[----:B------:R-:W-:-:S05]  /*a490*/  SHF.R.U32.HI R3, RZ, R8, R3 ;  /* 0x00000008ff037219 */ /* 0x000fca0000011603 */
[----:B------:R-:W1:Y:S01]  /*a4a0*/  LDC R27, c[0x0][0x648] ;  /* 0x00019200ff1b7b82 */ /* 0x000e620000000800 */
[-C--:B---3--:R-:W-:Y:S02]  /*a4b0*/  SHF.L.U32 R4, R5, R26.reuse, RZ ;  /* 0x0000001a05047219 */ /* 0x088fe400000006ff */
[--C-:B------:R-:W-:Y:S02]  /*a4c0*/  SHF.R.U64 R14, R10, R26, R3.reuse ;  /* 0x0000001a0a0e7219 */ /* 0x100fe40000001203 */
[----:B------:R-:W-:Y:S02]  /*a4d0*/  LOP3.LUT R25, RZ, R4, RZ, 0x33, !PT ;  /* 0x00000004ff197212 */ /* 0x000fe400078e33ff */
[-C--:B------:R-:W-:Y:S01]  /*a4e0*/  SHF.R.U32.HI R5, RZ, R26.reuse, R3 ;  /* 0x0000001aff057219 */ /* 0x080fe20000011603 */
[----:B------:R-:W3:Y:S01]  /*a4f0*/  LDC R30, c[0x0][0x638] ;  /* 0x00018e00ff1e7b82 */ /* 0x000ee20000000800 */
[----:B------:R-:W-:Y:S01]  /*a500*/  SHF.L.U32 R154, R7, R26, RZ ;  /* 0x0000001a079a7219 */ /* 0x000fe200000006ff */
[----:B------:R-:W-:-:S06]  /*a510*/  IMAD.MOV.U32 R4, RZ, RZ, R14 ;  /* 0x000000ffff047224 */ /* 0x000fcc00078e000e */
[----:B------:R-:W0:Y:S01]  /*a520*/  LDC R31, c[0x0][0x610] ;  /* 0x00018400ff1f7b82 */ /* 0x000e220000000800 */
[----:B----4-:R-:W-:Y:S05]  /*a530*/  @!P0 BRA `(.L_x_291) ;  /* 0x0000000000288947 */ /* 0x010fea0003800000 */
        /* <DEDUP_REMOVED lines=10> */
.L_x_291:
[----:B------:R-:W-:Y:S01]  /*a5e0*/  ISETP.NE.AND P0, PT, R2, 0x1, PT ;  /* 0x000000010200780c */ /* 0x000fe20003f05270 */
[----:B0-----:R-:W-:Y:S01]  /*a5f0*/  VIADD R7, R20, 0xffffffff ;  /* 0xffffffff14077836 */ /* 0x001fe20000000000 */
[----:B-12---:R-:W-:Y:S01]  /*a600*/  SHF.R.U64 R0, R4, R27, R5 ;  /* 0x0000001b04007219 */ /* 0x006fe20000001205 */
[----:B------:R-:W-:Y:S01]  /*a610*/  IMAD.MOV R13, RZ, RZ, -R13 ;  /* 0x000000ffff0d7224 */ /* 0x000fe200078e0a0d */
[----:B------:R-:W-:Y:S01]  /*a620*/  LOP3.LUT R5, R10, R25, RZ, 0xc0, !PT ;  /* 0x000000190a057212 */ /* 0x000fe200078ec0ff */
[----:B------:R-:W-:Y:S02]  /*a630*/  IMAD.MOV.U32 R4, RZ, RZ, 0x1 ;  /* 0x00000001ff047424 */ /* 0x000fe400078e00ff */
[----:B------:R-:W-:Y:S02]  /*a640*/  IMAD.MOV R3, RZ, RZ, -R0 ;  /* 0x000000ffff037224 */ /* 0x000fe400078e0a00 */
[----:B------:R-:W-:Y:S01]  /*a650*/  IMAD R154, R154, R0, R5 ;  /* 0x000000009a9a7224 */ /* 0x000fe200078e0205 */
[----:B------:R-:W-:Y:S01]  /*a660*/  LOP3.LUT R5, R12, R7, RZ, 0xc0, !PT ;  /* 0x000000070c057212 */ /* 0x000fe200078ec0ff */
[----:B---3--:R-:W-:-:S02]  /*a670*/  IMAD R0, R3, R30, R14 ;  /* 0x0000001e03007224 */ /* 0x008fc400078e020e */
[----:B------:R-:W-:Y:S02]  /*a680*/  @P0 IMAD R21, R15, R13, R24 ;  /* 0x0000000d0f150224 */ /* 0x000fe400078e0218 */
[----:B------:R-:W-:Y:S01]  /*a690*/  IMAD R3, R0, R20, R5 ;  /* 0x0000001400037224 */ /* 0x000fe200078e0205 */
[----:B------:R-:W-:Y:S01]  /*a6a0*/  PRMT R0, R4, 0x7610, R0 ;  /* 0x0000761004007816 */ /* 0x000fe20000000000 */
[----:B------:R-:W-:-:S05]  /*a6b0*/  IMAD R154, R154, R31, R21 ;  /* 0x0000001f9a9a7224 */ /* 0x000fca00078e0215 */
[----:B------:R-:W-:Y:S02]  /*a6c0*/  SEL R153, R3, R154, !P0 ;  /* 0x0000009a03997207 */ /* 0x000fe40004000000 */
[----:B------:R-:W-:-:S07]  /*a6d0*/  SEL R154, R154, R3, !P0 ;  /* 0x000000039a9a7207 */ /* 0x000fce0004000000 */
.L_x_289:
[----:B------:R-:W-:-:S13]  /*a6e0*/  LOP3.LUT P0, RZ, R0, 0xff, RZ, 0xc0, !PT ;  /* 0x000000ff00ff7812 */ /* 0x000fda000780c0ff */
[----:B------:R-:W-:Y:S05]  /*a6f0*/  @P0 BRA `(.L_x_292) ;  /* 0xffffff6800c80947 */ /* 0x000fea000383ffff */
[----:B------:R-:W-:Y:S05]  /*a700*/  EXIT ;  /* 0x000000000000794d */ /* 0x000fea0003800000 */
.L_x_7:
[----:B0-----:R-:W-:Y:S01]  /*a710*/  ULDC.64 UR4, c[0x0][0x650] ;  /* 0x0001940000047ab9 */ /* 0x001fe20000000a00 */
        /* <DEDUP_REMOVED lines=25> */
.L_x_294:
[----:B------:R-:W0:Y:S01]  /*a8b0*/  LDC.64 R28, c[0x0][0x640] ;  /* 0x00019000ff1c7b82 */ /* 0x000e220000000a00 */
[-CC-:B------:R-:W-:Y:S01]  /*a8c0*/  SHF.R.U64 R22, R12, R6.reuse, R13.reuse ;  /* 0x000000060c167219 */ /* 0x180fe2000000120d */
[----:B------:R-:W-:Y:S01]  /*a8d0*/  IMAD.MOV.U32 R30, RZ, RZ, 0x1 ;  /* 0x00000001ff1e7424 */ /* 0x000fe200078e00ff */
[----:B------:R-:W-:Y:S02]  /*a8e0*/  SHF.R.U32.HI R6, RZ, R6, R13 ;  /* 0x00000006ff067219 */ /* 0x000fe4000001160d */
        /* <DEDUP_REMOVED lines=8> */
[----:B------:R-:W-:Y:S01]  /*a970*/  IMAD.IADD R9, R9, 0x1, R11 ;  /* 0x0000000109097824 */ /* 0x000fe200078e020b */
[----:B0-----:R-:W-:-:S04]  /*a980*/  ISETP.NE.U32.AND P0, PT, R28, RZ, PT ;  /* 0x000000ff1c00720c */ /* 0x001fc80003f05070 */
[----:B------:R-:W-:Y:S02]  /*a990*/  ISETP.NE.AND.EX P0, PT, R29, RZ, PT, P0 ;  /* 0x000000ff1d00720c */ /* 0x000fe40003f05300 */
[----:B------:R-:W0:Y:S01]  /*a9a0*/  LDC R20, c[0x0][0x600] ;  /* 0x00018000ff147b82 */ /* 0x000e220000000800 */
[-CC-:B-1----:R-:W-:Y:S01]  /*a9b0*/  SHF.R.U64 R14, R8, R10.reuse, R9.reuse ;  /* 0x0000000a080e7219 */ /* 0x182fe20000001209 */
[----:B------:R-:W-:Y:S01]  /*a9c0*/  IMAD.MOV.U32 R8, RZ, RZ, -0x1 ;  /* 0xffffffffff087424 */ /* 0x000fe200078e00ff */
[----:B------:R-:W-:-:S05]  /*a9d0*/  SHF.R.U32.HI R9, RZ, R10, R9 ;  /* 0x0000000aff097219 */ /* 0x000fca0000011609 */
[----:B------:R-:W1:Y:S01]  /*a9e0*/  LDC R24, c[0x0][0x648] ;  /* 0x00019200ff187b82 */ /* 0x000e620000000800 */
[-CC-:B--2---:R-:W-:Y:S02]  /*a9f0*/  SHF.R.U64 R23, R14, R12.reuse, R9.reuse ;  /* 0x0000000c0e177219 */ /* 0x184fe40000001209 */
[----:B------:R-:W-:-:S05]  /*aa00*/  SHF.R.U32.HI R6, RZ, R12, R9 ;  /* 0x0000000cff067219 */ /* 0x000fca0000011609 */
[----:B------:R-:W2:Y:S01]  /*aa10*/  LDC R26, c[0x0][0x638] ;  /* 0x00018e00ff1a7b82 */ /* 0x000ea20000000800 */
[-C--:B---3--:R-:W-:Y:S02]  /*aa20*/  SHF.L.U32 R8, R8, R27.reuse, RZ ;  /* 0x0000001b08087219 */ /* 0x088fe400000006ff */
[-CC-:B------:R-:W-:Y:S02]  /*aa30*/  SHF.R.U64 R25, R23, R27.reuse, R6.reuse ;  /* 0x0000001b17197219 */ /* 0x180fe40000001206 */
[----:B------:R-:W-:Y:S02]  /*aa40*/  LOP3.LUT R32, RZ, R8, RZ, 0x33, !PT ;  /* 0x00000008ff207212 */ /* 0x000fe400078e33ff */
[----:B------:R-:W-:Y:S01]  /*aa50*/  SHF.R.U32.HI R9, RZ, R27, R6 ;  /* 0x0000001bff097219 */ /* 0x000fe20000011606 */
[----:B------:R-:W3:Y:S01]  /*aa60*/  LDC R31, c[0x0][0x610] ;  /* 0x00018400ff1f7b82 */ /* 0x000ee20000000800 */
[----:B------:R-:W-:Y:S01]  /*aa70*/  IMAD.MOV.U32 R8, RZ, RZ, R25 ;  /* 0x000000ffff087224 */ /* 0x000fe200078e0019 */
[----:B------:R-:W-:Y:S06]  /*aa80*/  @!P0 BRA `(.L_x_295) ;  /* 0x0000000000288947 */ /* 0x000fec0003800000 */
        /* <DEDUP_REMOVED lines=10> */
.L_x_295:
[----:B------:R-:W-:Y:S01]  /*ab30*/  ISETP.NE.AND P0, PT, R2, 0x1, PT ;  /* 0x000000010200780c */ /* 0x000fe20003f05270 */
[----:B------:R-:W-:Y:S01]  /*ab40*/  IMAD.MOV.U32 R13, RZ, RZ, R22 ;  /* 0x000000ffff0d7224 */ /* 0x000fe200078e0016 */
[----:B-1----:R-:W-:Y:S01]  /*ab50*/  SHF.R.U64 R6, R8, R24, R9 ;  /* 0x0000001808067219 */ /* 0x002fe20000001209 */
[----:B0-----:R-:W-:Y:S01]  /*ab60*/  VIADD R9, R20, 0xffffffff ;  /* 0xffffffff14097836 */ /* 0x001fe20000000000 */
[----:B------:R-:W-:Y:S02]  /*ab70*/  SHF.L.U32 R30, R30, R27, RZ ;  /* 0x0000001b1e1e7219 */ /* 0x000fe400000006ff */
[----:B------:R-:W-:Y:S01]  /*ab80*/  LOP3.LUT R5, R23, R32, RZ, 0xc0, !PT ;  /* 0x0000002017057212 */ /* 0x000fe200078ec0ff */
[----:B------:R-:W-:-:S04]  /*ab90*/  IMAD.MOV R8, RZ, RZ, -R6 ;  /* 0x000000ffff087224 */ /* 0x000fc800078e0a06 */
[----:B------:R-:W-:Y:S01]  /*aba0*/  IMAD R6, R30, R6, R5 ;  /* 0x000000061e067224 */ /* 0x000fe200078e0205 */
[----:B------:R-:W-:Y:S01]  /*abb0*/  LOP3.LUT R5, R14, R9, RZ, 0xc0, !PT ;  /* 0x000000090e057212 */ /* 0x000fe200078ec0ff */
[----:B------:R-:W-:Y:S02]  /*abc0*/  @P0 IMAD R3, R7, R21, R4 ;  /* 0x0000001507030224 */ /* 0x000fe400078e0204 */
[----:B--2---:R-:W-:Y:S02]  /*abd0*/  IMAD R4, R8, R26, R25 ;  /* 0x0000001a08047224 */ /* 0x004fe400078e0219 */
[----:B---3--:R-:W-:Y:S02]  /*abe0*/  IMAD R3, R6, R31, R3 ;  /* 0x0000001f06037224 */ /* 0x008fe400078e0203 */
[----:B------:R-:W-:Y:S02]  /*abf0*/  IMAD R4, R4, R20, R5 ;  /* 0x0000001404047224 */ /* 0x000fe400078e0205 */
[----:B------:R-:W-:-:S03]  /*ac00*/  IMAD.MOV.U32 R6, RZ, RZ, 0x1 ;  /* 0x00000001ff067424 */ /* 0x000fc600078e00ff */
[----:B------:R-:W-:Y:S02]  /*ac10*/  SEL R20, R4, R3, !P0 ;  /* 0x0000000304147207 */ /* 0x000fe40004000000 */
[----:B------:R-:W-:-:S07]  /*ac20*/  SEL R11, R3, R4, !P0 ;  /* 0x00000004030b7207 */ /* 0x000fce0004000000 */
.L_x_293:
[----:B------:R-:W-:-:S08]  /*ac30*/  NOP ;  /* 0x0000000000007918 */ /* 0x000fd00000000000 */
[----:B------:R-:W0:-:S00]  /*ac40*/  USETMAXREG.DEALLOC.CTAPOOL 0x28 ;  /* 0x00000028000079c8 */ /* 0x000e0000080e0500 */
[----:B0-----:R-:W-:-:S13]  /*ac50*/  ISETP.NE.AND P0, PT, R0, RZ, PT ;  /* 0x000000ff0000720c */ /* 0x001fda0003f05270 */
[----:B------:R-:W-:Y:S05]  /*ac60*/  @P0 EXIT ;  /* 0x000000000000094d */ /* 0x000fea0003800000 */
[----:B------:R-:W-:Y:S01]  /*ac70*/  LOP3.LUT P0, RZ, R6, 0xff, RZ, 0xc0, !PT ;  /* 0x000000ff06ff7812 */ /* 0x000fe2000780c0ff */
[----:B------:R-:W-:Y:S02]  /*ac80*/  IMAD.MOV.U32 R0, RZ, RZ, 0x1 ;  /* 0x00000001ff007424 */ /* 0x000fe400078e00ff */
[----:B------:R-:W-:-:S10]  /*ac90*/  IMAD.MOV.U32 R12, RZ, RZ, RZ ;  /* 0x000000ffff0c7224 */ /* 0x000fd400078e00ff */
[----:B------:R-:W-:Y:S05]  /*aca0*/  @!P0 BRA `(.L_x_296) ;  /* 0x0000000c00ac8947 */ /* 0x000fea0003800000 */
[----:B------:R-:W0:Y:S01]  /*acb0*/  LDC R0, c[0x0][0x28c] ;  /* 0x0000a300ff007b82 */ /* 0x000e220000000800 */
[----:B------:R-:W-:Y:S01]  /*acc0*/  ULDC UR5, c[0x0][0x658] ;  /* 0x0001960000057ab9 */ /* 0x000fe20000000800 */
[----:B------:R-:W-:Y:S01]  /*acd0*/  UMOV UR11, 0xffffffff ;  /* 0xffffffff000b7882 */ /* 0x000fe20000000000 */
[----:B------:R-:W-:Y:S01]  /*ace0*/  UMOV UR14, 0x1 ;  /* 0x00000001000e7882 */ /* 0x000fe20000000000 */
[----:B------:R-:W-:Y:S01]  /*acf0*/  USHF.L.U32 UR11, UR11, UR5, URZ ;  /* 0x000000050b0b7299 */ /* 0x000fe2000800063f */
[----:B------:R-:W-:Y:S01]  /*ad00*/  BSSY B0, `(.L_x_296) ;  /* 0x00000e5000007945 */ /* 0x000fe20003800000 */
[----:B------:R-:W-:Y:S01]  /*ad10*/  ULDC UR9, c[0x0][0xc] ;  /* 0x0000030000097ab9 */ /* 0x000fe20000000800 */
[----:B------:R-:W-:Y:S01]  /*ad20*/  ULDC UR12, c[0x0][0x10] ;  /* 0x00000400000c7ab9 */ /* 0x000fe20000000800 */
[----:B------:R-:W1:Y:S01]  /*ad30*/  S2UR UR8, SR_CgaCtaId ;  /* 0x00000000000879c3 */ /* 0x000e620000008800 */
[----:B------:R-:W-:Y:S01]  /*ad40*/  ULOP3.LUT UR13, URZ, UR11, URZ, 0x33, !UPT ;  /* 0x0000000b3f0d7292 */ /* 0x000fe2000f8e333f */
[----:B------:R-:W-:Y:S01]  /*ad50*/  IMAD.MOV.U32 R10, RZ, RZ, 0x1 ;  /* 0x00000001ff0a7424 */ /* 0x000fe200078e00ff */
[----:B------:R-:W-:Y:S01]  /*ad60*/  LOP3.LUT R9, R19, 0x2, RZ, 0xfc, !PT ;  /* 0x0000000213097812 */ /* 0x000fe200078efcff */
[----:B------:R-:W-:Y:S01]  /*ad70*/  IMAD.MOV.U32 R12, RZ, RZ, RZ ;  /* 0x000000ffff0c7224 */ /* 0x000fe200078e00ff */
[----:B------:R-:W-:Y:S01]  /*ad80*/  ULDC UR4, c[0x0][0x600] ;  /* 0x0001800000047ab9 */ /* 0x000fe20000000800 */
[----:B------:R-:W-:Y:S01]  /*ad90*/  UMOV UR30, 0x5 ;  /* 0x00000005001e7882 */ /* 0x000fe20000000000 */
[----:B------:R-:W-:-:S02]  /*ada0*/  UIADD3 UR4, UR4, -0x1, URZ ;  /* 0xffffffff04047890 */ /* 0x000fc4000fffe03f */
[----:B------:R-:W-:Y:S01]  /*adb0*/  USHF.L.U32 UR5, UR14, UR5, URZ ;  /* 0x000000050e057299 */ /* 0x000fe2000800063f */
[----:B------:R-:W-:Y:S01]  /*adc0*/  ULDC.64 UR40, c[0x0][0x198] ;  /* 0x0000660000287ab9 */ /* 0x000fe20000000a00 */
[----:B0-----:R-:W-:-:S05]  /*add0*/  VIADD R0, R0, 0x3f ;  /* 0x0000003f00007836 */ /* 0x001fca0000000000 */
[----:B------:R-:W-:Y:S01]  /*ade0*/  SHF.R.S32.HI R3, RZ, 0x1f, R0 ;  /* 0x0000001fff037819 */ /* 0x000fe20000011400 */
[----:B-1----:R-:W-:-:S03]  /*adf0*/  ULOP3.LUT UR10, UR8, 0x1, URZ, 0xc0, !UPT ;  /* 0x00000001080a7892 */ /* 0x002fc6000f8ec03f */
[----:B------:R-:W-:Y:S01]  /*ae00*/  LEA.HI R3, R3, R0, RZ, 0x6 ;  /* 0x0000000003037211 */ /* 0x000fe200078f30ff */
[----:B------:R-:W-:Y:S01]  /*ae10*/  USHF.R.U32.HI UR37, URZ, 0x1, UR8 ;  /* 0x000000013f257899 */ /* 0x000fe20008011608 */
[----:B------:R-:W-:Y:S01]  /*ae20*/  IMAD.MOV.U32 R0, RZ, RZ, 0x1 ;  /* 0x00000001ff007424 */ /* 0x000fe200078e00ff */
[----:B------:R-:W-:Y:S01]  /*ae30*/  USHF.L.U32 UR6, UR8, 0x7, URZ ;  /* 0x0000000708067899 */ /* 0x000fe2000800063f */
[----:B------:R-:W-:Y:S01]  /*ae40*/  SHF.R.S32.HI R3, RZ, 0x6, R3 ;  /* 0x00000006ff037819 */ /* 0x000fe20000011403 */
[----:B------:R-:W-:Y:S02]  /*ae50*/  USHF.L.U32 UR7, UR8, 0xc, URZ ;  /* 0x0000000c08077899 */ /* 0x000fe4000800063f */
[----:B------:R-:W-:Y:S02]  /*ae60*/  ULOP3.LUT UR8, UR8, 0xfffffffe, URZ, 0xc0, !UPT ;  /* 0xfffffffe08087892 */ /* 0x000fe4000f8ec03f */
[----:B------:R-:W-:Y:S01]  /*ae70*/  UISETP.GT.U32.AND UP0, UPT, UR10, 0xffff, UPT ;  /* 0x0000ffff0a00788c */ /* 0x000fe2000bf04070 */
[----:B------:R-:W-:Y:S01]  /*ae80*/  VIADD R8, R3, 0x1 ;  /* 0x0000000103087836 */ /* 0x000fe20000000000 */
[----:B------:R-:W-:-:S02]  /*ae90*/  USHF.L.U32 UR21, UR14, UR8, URZ ;  /* 0x000000080e157299 */ /* 0x000fc4000800063f */
[----:B------:R-:W-:Y:S02]  /*aea0*/  ULOP3.LUT UR11, UR8, 0x1, URZ, 0xfc, !UPT ;  /* 0x00000001080b7892 */ /* 0x000fe4000f8efc3f */
[----:B------:R-:W-:Y:S02]  /*aeb0*/  UIMAD.WIDE.U32 UR8, UR9, UR12, URZ ;  /* 0x0000000c090872a5 */ /* 0x000fe4000f8e003f */
[----:B------:R-:W-:Y:S01]  /*aec0*/  USEL UR10, UR10, 0xffff, !UP0 ;  /* 0x0000ffff0a0a7887 */ /* 0x000fe2000c000000 */
[----:B------:R-:W-:Y:S01]  /*aed0*/  ULDC UR12, c[0x0][0x14] ;  /* 0x00000500000c7ab9 */ /* 0x000fe20000000800 */
[----:B------:R-:W-:Y:S02]  /*aee0*/  USHF.L.U32 UR11, UR14, UR11, URZ ;  /* 0x0000000b0e0b7299 */ /* 0x000fe4000800063f */
[----:B------:R-:W-:Y:S02]  /*aef0*/  UIMAD.WIDE.U32 UR38, UR8, UR12, URZ ;  /* 0x0000000c082672a5 */ /* 0x000fe4000f8e003f */
[----:B------:R-:W-:-:S02]  /*af00*/  UIMAD UR29, UR9, UR12, URZ ;  /* 0x0000000c091d72a4 */ /* 0x000fc4000f8e023f */
[----:B------:R-:W-:Y:S02]  /*af10*/  ULOP3.LUT UR10, UR10, 0xffff, URZ, 0xc0, !UPT ;  /* 0x0000ffff0a0a7892 */ /* 0x000fe4000f8ec03f */
[----:B------:R-:W-:Y:S02]  /*af20*/  ULOP3.LUT UR6, UR6, 0x80, URZ, 0xc0, !UPT ;  /* 0x0000008006067892 */ /* 0x000fe4000f8ec03f */
[----:B------:R-:W-:Y:S02]  /*af30*/  ULOP3.LUT UR7, UR7, 0x1000, URZ, 0xc0, !UPT ;  /* 0x0000100007077892 */ /* 0x000fe4000f8ec03f */
[----:B------:R-:W-:Y:S02]  /*af40*/  ULOP3.LUT UR21, UR21, UR11, URZ, 0xfc, !UPT ;  /* 0x0000000b15157292 */ /* 0x000fe4000f8efc3f */
[----:B------:R-:W-:Y:S02]  /*af50*/  UIADD3 UR29, UR39, UR29, URZ ;  /* 0x0000001d271d7290 */ /* 0x000fe4000fffe03f */
[----:B------:R-:W-:-:S12]  /*af60*/  USHF.L.U32 UR30, UR30, UR10, URZ ;  /* 0x0000000a1e1e7299 */ /* 0x000fd8000800063f */
.L_x_307:
[----:B------:R-:W-:-:S03]  /*af70*/  UMOV UR8, 0xffffffff ;  /* 0xffffffff00087882 */ /* 0x000fc60000000000 */
[----:B------:R-:W-:Y:S05]  /*af80*/  BRA.DIV UR8, `(.L_x_297) ;  /* 0x0000001208007947 */ /* 0x000fea000b800000 */
[----:B------:R-:W-:-:S13]  /*af90*/  ELECT P6, URZ, PT ;  /* 0x00000000003f782f */ /* 0x000fda00038c0000 */
.L_x_319:
[----:B------:R-:W0:Y:S01]  /*afa0*/  LDC R4, c[0x0][0x28c] ;  /* 0x0000a300ff047b82 */ /* 0x000e220000000800 */
[----:B------:R-:W-:Y:S01]  /*afb0*/  BSSY B1, `(.L_x_298) ;  /* 0x0000048000017945 */ /* 0x000fe20003800000 */
[----:B0-----:R-:W-:-:S13]  /*afc0*/  ISETP.LT.OR P6, PT, R4, 0x1, !P6 ;  /* 0x000000010400780c */ /* 0x001fda00077c1670 */
[----:B------:R-:W-:Y:S05]  /*afd0*/  @P6 BRA `(.L_x_299) ;  /* 0x0000000400146947 */ /* 0x000fea0003800000 */
[----:B------:R-:W-:Y:S01]  /*afe0*/  LEA R11, R11, UR37, 0x1 ;  /* 0x000000250b0b7c11 */ /* 0x000fe2000f8e08ff */
[----:B------:R-:W-:Y:S01]  /*aff0*/  IMAD.MOV.U32 R21, RZ, RZ, RZ ;  /* 0x000000ffff157224 */ /* 0x000fe200078e00ff */
[----:B------:R-:W-:Y:S01]  /*b000*/  LEA R20, R20, UR6, 0x8 ;  /* 0x0000000614147c11 */ /* 0x000fe2000f8e40ff */
[----:B------:R-:W-:Y:S02]  /*b010*/  IMAD.MOV.U32 R4, RZ, RZ, R8 ;  /* 0x000000ffff047224 */ /* 0x000fe400078e0008 */
[----:B------:R-:W-:Y:S02]  /*b020*/  IMAD.MOV.U32 R5, RZ, RZ, R0 ;  /* 0x000000ffff057224 */ /* 0x000fe400078e0000 */
[----:B------:R-:W-:Y:S02]  /*b030*/  IMAD.MOV.U32 R6, RZ, RZ, R12 ;  /* 0x000000ffff067224 */ /* 0x000fe400078e000c */
[----:B------:R-:W-:-:S07]  /*b040*/  IMAD.SHL.U32 R15, R11, 0x40, RZ ;  /* 0x000000400b0f7824 */ /* 0x000fce00078e00ff */
.L_x_302:
[----:B------:R-:W0:Y:S01]  /*b050*/  S2R R14, SR_CgaCtaId ;  /* 0x00000000000e7919 */ /* 0x000e220000008800 */
[----:B------:R-:W-:Y:S02]  /*b060*/  MOV R7, 0x400 ;  /* 0x0000040000077802 */ /* 0x000fe40000000f00 */
[----:B------:R-:W-:-:S13]  /*b070*/  LOP3.LUT P1, RZ, R18, 0x7f, RZ, 0xc0, !PT ;  /* 0x0000007f12ff7812 */ /* 0x000fda000782c0ff */
[----:B------:R-:W1:Y:S01]  /*b080*/  @!P1 LDC R11, c[0x0][0x500] ;  /* 0x00014000ff0b9b82 */ /* 0x000e620000000800 */
[----:B0-----:R-:W-:Y:S02]  /*b090*/  LEA R22, R14, R7, 0x18 ;  /* 0x000000070e167211 */ /* 0x001fe400078ec0ff */
[----:B------:R-:W-:-:S03]  /*b0a0*/  SHF.L.U32 R7, R5, 0x1f, RZ ;  /* 0x0000001f05077819 */ /* 0x000fc600000006ff */
[----:B------:R-:W-:-:S04]  /*b0b0*/  IMAD R14, R6, 0x8, R22 ;  /* 0x00000008060e7824 */ /* 0x000fc800078e0216 */
[----:B------:R-:W0:Y:S02]  /*b0c0*/  SYNCS.PHASECHK.TRANS64.TRYWAIT P0, [R14+URZ+0x28], R7 ;  /* 0x000028070e0075a7 */ /* 0x000e24000800017f */
[----:B01----:R-:W-:Y:S05]  /*b0d0*/  @!P0 BRA `(.L_x_300) ;  /* 0x0000000c00cc8947 */ /* 0x003fea0003800000 */
.L_x_320:
[----:B0-----:R-:W-:Y:S01]  /*b0e0*/  PRMT R7, R9, 0x9910, RZ ;  /* 0x0000991009077816 */ /* 0x001fe200000000ff */
[----:B------:R0:W-:Y:S03]  /*b0f0*/  @!P1 SYNCS.ARRIVE.TRANS64 RZ, [R14+URZ], R11 ;  /* 0x0000000b0eff99a7 */ /* 0x0001e6000800003f */
[----:B------:R-:W-:-:S13]  /*b100*/  ISETP.NE.AND P0, PT, R7, 0x2, PT ;  /* 0x000000020700780c */ /* 0x000fda0003f05270 */
[----:B0-----:R-:W-:Y:S05]  /*b110*/  @P0 BRA `(.L_x_301) ;  /* 0x0000000000040947 */ /* 0x001fea0003800000 */
[----:B------:R-:W-:Y:S01]  /*b120*/  BPT.TRAP 0x1 ;  /* 0x000000040000795c */ /* 0x000fe20000300000 */
.L_x_301:
[----:B------:R-:W-:Y:S01]  /*b130*/  LEA R7, R6, UR37, 0x2 ;  /* 0x0000002506077c11 */ /* 0x000fe2000f8e10ff */
[----:B------:R-:W-:Y:S01]  /*b140*/  VIADD R4, R4, 0xffffffff ;  /* 0xffffffff04047836 */ /* 0x000fe20000000000 */
[----:B------:R-:W-:Y:S01]  /*b150*/  LEA R11, R6, UR7, 0xe ;  /* 0x00000007060b7c11 */ /* 0x000fe2000f8e70ff */
[----:B------:R-:W-:Y:S01]  /*b160*/  UIADD3 UR14, UP0, UR40, 0xf0, URZ ;  /* 0x000000f0280e7890 */ /* 0x000fe2000ff1e03f */
[----:B------:R-:W-:Y:S01]  /*b170*/  R2UR UR34, R21 ;  /* 0x00000000152272ca */ /* 0x000fe200000e0000 */
[----:B------:R-:W-:Y:S01]  /*b180*/  IMAD.SHL.U32 R7, R7, 0x800, RZ ;  /* 0x0000080007077824 */ /* 0x000fe200078e00ff */
[----:B------:R-:W-:Y:S01]  /*b190*/  R2UR UR33, R14 ;  /* 0x000000000e2172ca */ /* 0x000fe200000e0000 */
[--C-:B------:R-:W-:Y:S01]  /*b1a0*/  IMAD R11, R11, 0x4, R22.reuse ;  /* 0x000000040b0b7824 */ /* 0x100fe200078e0216 */
[----:B------:R-:W-:Y:S01]  /*b1b0*/  R2UR UR36, R13 ;  /* 0x000000000d2472ca */ /* 0x000fe200000e0000 */
[----:B------:R-:W-:Y:S01]  /*b1c0*/  IMAD R7, R7, 0x4, R22 ;  /* 0x0000000407077824 */ /* 0x000fe200078e0216 */
[----:B------:R-:W-:Y:S01]  /*b1d0*/  R2UR UR35, R15 ;  /* 0x000000000f2372ca */ /* 0x000fe200000e0000 */
[----:B------:R-:W-:Y:S01]  /*b1e0*/  UIADD3 UR42, UP1, UR40, 0x1f0, URZ ;  /* 0x000001f0282a7890 */ /* 0x000fe2000ff3e03f */
[----:B------:R-:W-:Y:S01]  /*b1f0*/  R2UR UR8, R11 ;  /* 0x000000000b0872ca */ /* 0x000fe200000e0000 */
[----:B------:R-:W-:Y:S01]  /*b200*/  UIADD3.X UR15, URZ, UR41, URZ, UP0, !UPT ;  /* 0x000000293f0f7290 */ /* 0x000fe200087fe43f */
[----:B------:R-:W-:Y:S01]  /*b210*/  R2UR UR24, R7 ;  /* 0x00000000071872ca */ /* 0x000fe200000e0000 */
[----:B------:R-:W-:Y:S01]  /*b220*/  UPRMT UR31, URZ, 0x5410, UR30 ;  /* 0x000054103f1f7896 */ /* 0x000fe2000800001e */
[----:B------:R-:W-:Y:S01]  /*b230*/  R2UR UR19, R20 ;  /* 0x00000000141372ca */ /* 0x000fe200000e0000 */
[----:B------:R-:W-:Y:S01]  /*b240*/  UIADD3 UR26, UR34, 0x20, URZ ;  /* 0x00000020221a7890 */ /* 0x000fe2000fffe03f */
[----:B------:R-:W-:Y:S01]  /*b250*/  ISETP.GT.AND P1, PT, R4, 0x1, PT ;  /* 0x000000010400780c */ /* 0x000fe20003f24270 */
[----:B------:R-:W-:Y:S01]  /*b260*/  UIADD3.X UR43, URZ, UR41, URZ, UP1, !UPT ;  /* 0x000000293f2b7290 */ /* 0x000fe20008ffe43f */
[----:B------:R-:W-:Y:S01]  /*b270*/  VIADD R6, R6, 0x1 ;  /* 0x0000000106067836 */ /* 0x000fe20000000000 */
[----:B------:R-:W-:Y:S01]  /*b280*/  UPRMT UR44, URZ, 0x5410, UR21 ;  /* 0x000054103f2c7896 */ /* 0x000fe20008000015 */
[----:B------:R-:W-:Y:S01]  /*b290*/  VIADD R21, R21, 0x40 ;  /* 0x0000004015157836 */ /* 0x000fe20000000000 */
[----:B------:R-:W-:Y:S01]  /*b2a0*/  UMOV UR22, 0x0 ;  /* 0x0000000000167882 */ /* 0x000fe20000000000 */
[----:B------:R-:W-:Y:S01]  /*b2b0*/  UMOV UR23, 0x10000000 ;  /* 0x1000000000177882 */ /* 0x000fe20000000000 */
[----:B------:R-:W-:Y:S01]  /*b2c0*/  UIADD3 UR16, UR8, 0x28100, URZ ;  /* 0x0002810008107890 */ /* 0x000fe2000fffe03f */
[----:B------:R-:W-:Y:S01]  /*b2d0*/  ISETP.NE.AND P0, PT, R6, 0x5, PT ;  /* 0x000000050600780c */ /* 0x000fe20003f05270 */
[----:B------:R-:W-:-:S02]  /*b2e0*/  UIADD3 UR32, UR24, 0x100, URZ ;  /* 0x0000010018207890 */ /* 0x000fc4000fffe03f */
[----:B------:R-:W-:Y:S01]  /*b2f0*/  UIADD3 UR24, UR24, 0x4100, URZ ;  /* 0x0000410018187890 */ /* 0x000fe2000fffe03f */
[----:B------:R-:W-:Y:S01]  /*b300*/  SEL R14, RZ, 0x1, P0 ;  /* 0x00000001ff0e7807 */ /* 0x000fe20000000000 */
[----:B------:R-:W-:Y:S01]  /*b310*/  UIADD3 UR8, UR8, 0x30100, URZ ;  /* 0x0003010008087890 */ /* 0x000fe2000fffe03f */
[----:B------:R-:W-:Y:S01]  /*b320*/  SEL R6, R6, RZ, P0 ;  /* 0x000000ff06067207 */ /* 0x000fe20000000000 */
[----:B------:R-:W-:Y:S01]  /*b330*/  UMOV UR25, UR33 ;  /* 0x0000002100197c82 */ /* 0x000fe20008000000 */
[----:B------:R-:W-:Y:S01]  /*b340*/  UMOV UR28, UR36 ;  /* 0x00000024001c7c82 */ /* 0x000fe20008000000 */
[----:B------:R-:W-:Y:S01]  /*b350*/  UMOV UR27, UR35 ;  /* 0x00000023001b7c82 */ /* 0x000fe20008000000 */
[----:B------:R-:W-:Y:S01]  /*b360*/  UMOV UR17, UR33 ;  /* 0x0000002100117c82 */ /* 0x000fe20008000000 */
[----:B------:R-:W-:Y:S01]  /*b370*/  UMOV UR18, UR34 ;  /* 0x0000002200127c82 */ /* 0x000fe20008000000 */
[----:B------:R-:W-:Y:S01]  /*b380*/  UMOV UR20, UR36 ;  /* 0x0000002400147c82 */ /* 0x000fe20008000000 */
[----:B------:R0:W-:Y:S01]  /*b390*/  UTMALDG.3D.MULTICAST [UR32], [UR14], UR31, desc[UR22] ;  /* 0x000016200e0073b4 */ /* 0x0001e2000801181f */
[----:B------:R-:W-:Y:S01]  /*b3a0*/  UMOV UR9, UR33 ;  /* 0x0000002100097c82 */ /* 0x000fe20008000000 */
[----:B------:R-:W-:Y:S01]  /*b3b0*/  UMOV UR11, UR19 ;  /* 0x00000013000b7c82 */ /* 0x000fe20008000000 */
[----:B------:R-:W-:Y:S01]  /*b3c0*/  UMOV UR12, UR36 ;  /* 0x00000024000c7c82 */ /* 0x000fe20008000000 */
[----:B------:R-:W-:Y:S01]  /*b3d0*/  UMOV UR10, UR26 ;  /* 0x0000001a000a7c82 */ /* 0x000fe20008000000 */
[----:B------:R-:W-:Y:S01]  /*b3e0*/  LOP3.LUT R5, R5, R14, RZ, 0x3c, !PT ;  /* 0x0000000e05057212 */ /* 0x000fe200078e3cff */
[----:B------:R0:W-:Y:S01]  /*b3f0*/  UTMALDG.3D.MULTICAST [UR24], [UR14], UR31, desc[UR22] ;  /* 0x000016180e0073b4 */ /* 0x0001e2000801181f */
[----:B------:R0:W-:Y:S01]  /*b400*/  UTMALDG.3D.MULTICAST [UR16], [UR42], UR44, desc[UR22] ;  /* 0x000016102a0073b4 */ /* 0x0001e2000801182c */
[----:B------:R0:W-:Y:S02]  /*b410*/  UTMALDG.3D.MULTICAST [UR8], [UR42], UR44, desc[UR22] ;  /* 0x000016082a0073b4 */ /* 0x0001e4000801182c */
[----:B0-----:R-:W-:Y:S05]  /*b420*/  @P1 BRA `(.L_x_302) ;  /* 0xfffffffc00081947 */ /* 0x001fea000383ffff */
.L_x_299:
[----:B------:R-:W-:Y:S05]  /*b430*/  BSYNC B1 ;  /* 0x0000000000017941 */ /* 0x000fea0003800000 */
.L_x_298:
[----:B------:R-:W-:Y:S01]  /*b440*/  LOP3.LUT P1, RZ, R10, 0xff, RZ, 0xc0, !PT ;  /* 0x000000ff0aff7812 */ /* 0x000fe2000782c0ff */
[C---:B------:R-:W-:Y:S01]  /*b450*/  IMAD.IADD R12, R3.reuse, 0x1, R12 ;  /* 0x00000001030c7824 */ /* 0x040fe200078e020c */
[----:B------:R-:W-:Y:S01]  /*b460*/  ULDC.64 UR8, c[0x0][0x650] ;  /* 0x0001940000087ab9 */ /* 0x000fe20000000a00 */
[C---:B------:R-:W-:Y:S01]  /*b470*/  ISETP.GE.U32.AND P2, PT, R3.reuse, 0x5, PT ;  /* 0x000000050300780c */ /* 0x040fe20003f46070 */
[----:B------:R-:W-:Y:S01]  /*b480*/  BSSY B1, `(.L_x_303) ;  /* 0x000006a000017945 */ /* 0x000fe20003800000 */
[----:B------:R-:W-:Y:S01]  /*b490*/  IMAD.MOV.U32 R11, RZ, RZ, -0x1 ;  /* 0xffffffffff0b7424 */ /* 0x000fe200078e00ff */
[----:B------:R-:W-:Y:S01]  /*b4a0*/  ISETP.GT.U32.AND P0, PT, R12, 0x4, PT ;  /* 0x000000040c00780c */ /* 0x000fe20003f04070 */
[----:B------:R-:W-:Y:S01]  /*b4b0*/  IMAD.MOV.U32 R20, RZ, RZ, -0x1 ;  /* 0xffffffffff147424 */ /* 0x000fe200078e00ff */
[----:B------:R-:W-:Y:S01]  /*b4c0*/  PRMT R10, RZ, 0x7610, R10 ;  /* 0x00007610ff0a7816 */ /* 0x000fe2000000000a */
[----:B------:R-:W-:Y:S01]  /*b4d0*/  IMAD.MOV.U32 R13, RZ, RZ, -0x1 ;  /* 0xffffffffff0d7424 */ /* 0x000fe200078e00ff */
[----:B------:R-:W-:-:S03]  /*b4e0*/  ISETP.LT.U32.AND P0, PT, R3, 0x5, P0 ;  /* 0x000000050300780c */ /* 0x000fc60000701070 */
[----:B------:R-:W0:Y:S01]  /*b4f0*/  @P1 S2R R5, SR_CgaCtaId ;  /* 0x0000000000051919 */ /* 0x000e220000008800 */
[----:B------:R-:W-:-:S04]  /*b500*/  @P1 MOV R4, 0x400 ;  /* 0x0000040000041802 */ /* 0x000fc80000000f00 */
[----:B0-----:R-:W-:Y:S01]  /*b510*/  @P1 LEA R6, R5, R4, 0x18 ;  /* 0x0000000405061211 */ /* 0x001fe200078ec0ff */
[----:B------:R-:W-:-:S03]  /*b520*/  IMAD.WIDE.U32 R4, R12, -0x33333333, RZ ;  /* 0xcccccccd0c047825 */ /* 0x000fc600078e00ff */
[----:B------:R0:W-:Y:S01]  /*b530*/  @P1 SYNCS.ARRIVE.TRANS64.A1T0 RZ, [R6+URZ+0x68], RZ ;  /* 0x000068ff06ff19a7 */ /* 0x0001e2000810003f */
[----:B------:R-:W-:Y:S02]  /*b540*/  IADD3 R16, P1, R16, UR38, RZ ;  /* 0x0000002610107c10 */ /* 0x000fe4000ff3e0ff */
[----:B------:R-:W-:Y:S02]  /*b550*/  SHF.R.U32.HI R7, RZ, 0x2, R5 ;  /* 0x00000002ff077819 */ /* 0x000fe40000011605 */
[----:B------:R-:W-:Y:S02]  /*b560*/  SEL R5, RZ, 0x1, !P0 ;  /* 0x00000001ff057807 */ /* 0x000fe40004000000 */
[----:B------:R-:W-:Y:S01]  /*b570*/  IADD3.X R17, R17, UR29, RZ, P1, !PT ;  /* 0x0000001d11117c10 */ /* 0x000fe20008ffe4ff */
[----:B------:R-:W-:Y:S01]  /*b580*/  IMAD R12, R7, -0x5, R12 ;  /* 0xfffffffb070c7824 */ /* 0x000fe200078e020c */
[----:B------:R-:W-:Y:S02]  /*b590*/  ISETP.GE.U32.AND P0, PT, R16, UR8, PT ;  /* 0x0000000810007c0c */ /* 0x000fe4000bf06070 */
[----:B------:R-:W-:-:S02]  /*b5a0*/  LOP3.LUT R0, R0, R5, RZ, 0x3c, !PT ;  /* 0x0000000500007212 */ /* 0x000fc400078e3cff */
[----:B------:R-:W-:Y:S02]  /*b5b0*/  ISETP.GE.U32.AND.EX P0, PT, R17, UR9, PT, P0 ;  /* 0x0000000911007c0c */ /* 0x000fe4000bf06100 */
[----:B------:R-:W-:Y:S02]  /*b5c0*/  @P2 LOP3.LUT R0, R0, 0x1, R7, 0x78, !PT ;  /* 0x0000000100002812 */ /* 0x000fe400078e7807 */
[----:B------:R-:W-:-:S09]  /*b5d0*/  PRMT R4, RZ, 0x7610, R4 ;  /* 0x00007610ff047816 */ /* 0x000fd20000000004 */
[----:B0-----:R-:W-:Y:S05]  /*b5e0*/  @P0 BRA `(.L_x_304) ;  /* 0x00000004004c0947 */ /* 0x001fea0003800000 */
[----:B------:R-:W0:Y:S01]  /*b5f0*/  S2R R14, SR_CTAID.X ;  /* 0x00000000000e7919 */ /* 0x000e220000002500 */
[----:B------:R-:W-:Y:S01]  /*b600*/  ULDC.64 UR8, c[0x0][0x628] ;  /* 0x00018a0000087ab9 */ /* 0x000fe20000000a00 */
[----:B------:R-:W1:Y:S01]  /*b610*/  LDC R15, c[0x0][0x144] ;  /* 0x00005100ff0f7b82 */ /* 0x000e620000000800 */
[----:B------:R-:W-:Y:S01]  /*b620*/  ISETP.NE.U32.AND P0, PT, RZ, UR8, PT ;  /* 0x00000008ff007c0c */ /* 0x000fe2000bf05070 */
[----:B------:R-:W2:Y:S01]  /*b630*/  S2R R11, SR_CTAID.Y ;  /* 0x00000000000b7919 */ /* 0x000ea20000002600 */
[----:B------:R-:W-:Y:S01]  /*b640*/  ULDC UR10, c[0x0][0x150] ;  /* 0x00005400000a7ab9 */ /* 0x000fe20000000800 */
[----:B------:R-:W-:Y:S01]  /*b650*/  ULDC UR11, c[0x0][0x630] ;  /* 0x00018c00000b7ab9 */ /* 0x000fe20000000800 */
[----:B------:R-:W-:Y:S01]  /*b660*/  ISETP.NE.AND.EX P0, PT, RZ, UR9, PT, P0 ;  /* 0x00000009ff007c0c */ /* 0x000fe2000bf05300 */
[----:B------:R-:W-:Y:S01]  /*b670*/  IMAD.MOV.U32 R4, RZ, RZ, R16 ;  /* 0x000000ffff047224 */ /* 0x000fe200078e0010 */
[----:B0-----:R-:W-:-:S05]  /*b680*/  I2FP.F32.U32 R5, R14 ;  /* 0x0000000e00057245 */ /* 0x001fca0000201000 */
[----:B------:R-:W-:Y:S01]  /*b690*/  FMUL R20, R5, UR10 ;  /* 0x0000000a05147c20 */ /* 0x000fe20008400000 */
[----:B------:R-:W-:-:S05]  /*b6a0*/  IMAD.MOV.U32 R5, RZ, RZ, R17 ;  /* 0x000000ffff057224 */ /* 0x000fca00078e0011 */
[----:B--2---:R-:W-:Y:S05]  /*b6b0*/  @!P0 BRA `(.L_x_305) ;  /* 0x0000000000288947 */ /* 0x004fea0003800000 */
[----:B------:R-:W-:Y:S02]  /*b6c0*/  ULDC UR10, c[0x0][0x634] ;  /* 0x00018d00000a7ab9 */ /* 0x000fe40000000800 */
[----:B------:R-:W-:-:S05]  /*b6d0*/  IADD3 R5, P0, R16, UR10, RZ ;  /* 0x0000000a10057c10 */ /* 0x000fca000ff1e0ff */
[----:B------:R-:W-:-:S04]  /*b6e0*/  IMAD.X R13, RZ, RZ, R17, P0 ;  /* 0x000000ffff0d7224 */ /* 0x000fc800000e0611 */
[----:B------:R-:W-:-:S04]  /*b6f0*/  IMAD.WIDE.U32 R6, R13, UR8, RZ ;  /* 0x000000080d067c25 */ /* 0x000fc8000f8e00ff */
[----:B------:R-:W-:-:S04]  /*b700*/  IMAD.WIDE.U32 R6, P0, R5, UR9, R6 ;  /* 0x0000000905067c25 */ /* 0x000fc8000f800006 */
[----:B------:R-:W-:-:S04]  /*b710*/  IMAD.WIDE.U32 R4, R5, UR8, RZ ;  /* 0x0000000805047c25 */ /* 0x000fc8000f8e00ff */
[----:B------:R-:W-:Y:S01]  /*b720*/  IMAD.MOV.U32 R4, RZ, RZ, R7 ;  /* 0x000000ffff047224 */ /* 0x000fe200078e0007 */
[----:B------:R-:W-:Y:S01]  /*b730*/  IADD3 RZ, P1, R5, R6, RZ ;  /* 0x0000000605ff7210 */ /* 0x000fe20007f3e0ff */
[----:B------:R-:W-:-:S04]  /*b740*/  IMAD.X R5, RZ, RZ, RZ, P0 ;  /* 0x000000ffff057224 */ /* 0x000fc800000e06ff */
[----:B------:R-:W-:-:S08]  /*b750*/  IMAD.WIDE.U32.X R4, R13, UR9, R4, P1 ;  /* 0x000000090d047c25 */ /* 0x000fd000088e0404 */
.L_x_305:
[--C-:B------:R-:W-:Y:S01]  /*b760*/  SHF.R.U64 R13, R4, UR11, R5.reuse ;  /* 0x0000000b040d7c19 */ /* 0x100fe20008001205 */
[----:B------:R-:W0:Y:S01]  /*b770*/  F2I.U32.TRUNC.NTZ R20, R20 ;  /* 0x0000001400147305 */ /* 0x000e22000020f000 */
[----:B------:R-:W-:Y:S01]  /*b780*/  SHF.R.U32.HI R4, RZ, UR11, R5 ;  /* 0x0000000bff047c19 */ /* 0x000fe20008011605 */
[----:B------:R-:W-:Y:S01]  /*b790*/  ULDC.64 UR8, c[0x0][0x620] ;  /* 0x0001880000087ab9 */ /* 0x000fe20000000a00 */
[----:B------:R-:W-:Y:S01]  /*b7a0*/  IADD3 R7, P0, RZ, -R13, RZ ;  /* 0x8000000dff077210 */ /* 0x000fe20007f1e0ff */
[----:B------:R-:W-:Y:S01]  /*b7b0*/  ULDC.64 UR10, c[0x0][0x640] ;  /* 0x00019000000a7ab9 */ /* 0x000fe20000000a00 */
[----:B------:R-:W2:Y:S03]  /*b7c0*/  LDC R22, c[0x0][0x148] ;  /* 0x00005200ff167b82 */ /* 0x000ea60000000800 */
[----:B------:R-:W-:Y:S01]  /*b7d0*/  IMAD.X R4, RZ, RZ, ~R4, P0 ;  /* 0x000000ffff047224 */ /* 0x000fe200000e0e04 */
[----:B------:R-:W-:-:S03]  /*b7e0*/  ISETP.NE.U32.AND P0, PT, RZ, UR10, PT ;  /* 0x0000000aff007c0c */ /* 0x000fc6000bf05070 */
[----:B------:R-:W-:Y:S01]  /*b7f0*/  IMAD R6, R4, UR8, RZ ;  /* 0x0000000804067c24 */ /* 0x000fe2000f8e02ff */
[----:B------:R-:W-:Y:S01]  /*b800*/  ISETP.NE.AND.EX P0, PT, RZ, UR11, PT, P0 ;  /* 0x0000000bff007c0c */ /* 0x000fe2000bf05300 */
[----:B------:R-:W-:Y:S01]  /*b810*/  IMAD.WIDE.U32 R4, R7, UR8, R16 ;  /* 0x0000000807047c25 */ /* 0x000fe2000f8e0010 */
[----:B------:R-:W-:-:S03]  /*b820*/  ULDC UR8, c[0x0][0x618] ;  /* 0x0001860000087ab9 */ /* 0x000fc60000000800 */
[----:B------:R-:W-:Y:S01]  /*b830*/  IMAD R7, R7, UR9, R6 ;  /* 0x0000000907077c24 */ /* 0x000fe2000f8e0206 */
[----:B------:R-:W-:Y:S01]  /*b840*/  ULDC UR9, c[0x0][0x154] ;  /* 0x0000550000097ab9 */ /* 0x000fe20000000800 */
[----:B0-----:R-:W-:Y:S02]  /*b850*/  IMAD.MOV R6, RZ, RZ, -R20 ;  /* 0x000000ffff067224 */ /* 0x001fe400078e0a14 */
[----:B------:R-:W-:Y:S02]  /*b860*/  IMAD.IADD R5, R5, 0x1, R7 ;  /* 0x0000000105057824 */ /* 0x000fe400078e0207 */
[----:B-1----:R-:W-:Y:S01]  /*b870*/  IMAD R14, R15, R6, R14 ;  /* 0x000000060f0e7224 */ /* 0x002fe200078e020e */
[----:B------:R-:W-:Y:S02]  /*b880*/  I2FP.F32.U32 R6, R11 ;  /* 0x0000000b00067245 */ /* 0x000fe40000201000 */
[--C-:B------:R-:W-:Y:S02]  /*b890*/  SHF.R.U64 R15, R4, UR8, R5.reuse ;  /* 0x00000008040f7c19 */ /* 0x100fe40008001205 */
[----:B------:R-:W-:Y:S01]  /*b8a0*/  SHF.R.U32.HI R4, RZ, UR8, R5 ;  /* 0x00000008ff047c19 */ /* 0x000fe20008011605 */
[----:B------:R-:W-:Y:S01]  /*b8b0*/  FMUL R6, R6, UR9 ;  /* 0x0000000906067c20 */ /* 0x000fe20008400000 */
[----:B------:R-:W-:-:S02]  /*b8c0*/  ULDC UR8, c[0x0][0x608] ;  /* 0x0001820000087ab9 */ /* 0x000fc40000000800 */
[--C-:B------:R-:W-:Y:S01]  /*b8d0*/  SHF.R.U64 R21, R15, UR8, R4.reuse ;  /* 0x000000080f157c19 */ /* 0x100fe20008001204 */
[----:B------:R0:W1:Y:S01]  /*b8e0*/  F2I.U32.TRUNC.NTZ R24, R6 ;  /* 0x0000000600187305 */ /* 0x000062000020f000 */
[----:B------:R-:W-:Y:S01]  /*b8f0*/  SHF.R.U32.HI R4, RZ, UR8, R4 ;  /* 0x00000008ff047c19 */ /* 0x000fe20008011604 */
[----:B------:R-:W-:-:S03]  /*b900*/  ULDC UR8, c[0x0][0x658] ;  /* 0x0001960000087ab9 */ /* 0x000fc60000000800 */
[--C-:B------:R-:W-:Y:S02]  /*b910*/  SHF.R.U64 R20, R21, UR8, R4.reuse ;  /* 0x0000000815147c19 */ /* 0x100fe40008001204 */
[----:B------:R-:W-:-:S03]  /*b920*/  SHF.R.U32.HI R23, RZ, UR8, R4 ;  /* 0x00000008ff177c19 */ /* 0x000fc60008011604 */
[----:B------:R-:W-:Y:S02]  /*b930*/  IMAD.MOV.U32 R4, RZ, RZ, R20 ;  /* 0x000000ffff047224 */ /* 0x000fe400078e0014 */
[----:B------:R-:W-:Y:S01]  /*b940*/  IMAD.MOV.U32 R5, RZ, RZ, R23 ;  /* 0x000000ffff057224 */ /* 0x000fe200078e0017 */
[----:B0-----:R-:W-:Y:S06]  /*b950*/  @!P0 BRA `(.L_x_306) ;  /* 0x0000000000288947 */ /* 0x001fec0003800000 */
        /* <DEDUP_REMOVED lines=10> */
.L_x_306:
[----:B------:R-:W-:Y:S01]  /*ba00*/  ISETP.NE.AND P0, PT, R2, 0x1, PT ;  /* 0x000000010200780c */ /* 0x000fe20003f05270 */
[----:B------:R-:W-:Y:S01]  /*ba10*/  ULDC UR8, c[0x0][0x648] ;  /* 0x0001920000087ab9 */ /* 0x000fe20000000800 */
[----:B-1----:R-:W-:Y:S01]  /*ba20*/  IMAD.MOV R24, RZ, RZ, -R24 ;  /* 0x000000ffff187224 */ /* 0x002fe200078e0a18 */
[----:B------:R-:W-:Y:S01]  /*ba30*/  SHF.R.U64 R4, R4, UR8, R5 ;  /* 0x0000000804047c19 */ /* 0x000fe20008001205 */
[----:B------:R-:W-:Y:S01]  /*ba40*/  ULDC UR8, c[0x0][0x638] ;  /* 0x00018e0000087ab9 */ /* 0x000fe20000000800 */
[----:B------:R-:W-:Y:S01]  /*ba50*/  LOP3.LUT R21, R21, UR13, RZ, 0xc0, !PT ;  /* 0x0000000d15157c12 */ /* 0x000fe2000f8ec0ff */
[----:B------:R-:W-:Y:S02]  /*ba60*/  ULDC UR9, c[0x0][0x610] ;  /* 0x0001840000097ab9 */ /* 0x000fe40000000800 */
[----:B------:R-:W-:Y:S02]  /*ba70*/  IMAD.MOV R5, RZ, RZ, -R4 ;  /* 0x000000ffff057224 */ /* 0x000fe400078e0a04 */
[----:B------:R-:W-:-:S02]  /*ba80*/  IMAD R21, R4, UR5, R21 ;  /* 0x0000000504157c24 */ /* 0x000fc4000f8e0215 */
[----:B------:R-:W-:Y:S01]  /*ba90*/  IMAD R20, R5, UR8, R20 ;  /* 0x0000000805147c24 */ /* 0x000fe2000f8e0214 */
[----:B------:R-:W-:Y:S01]  /*baa0*/  ULDC UR8, c[0x0][0x600] ;  /* 0x0001800000087ab9 */ /* 0x000fe20000000800 */
[----:B--2---:R-:W-:Y:S01]  /*bab0*/  @P0 IMAD R14, R22, R24, R11 ;  /* 0x00000018160e0224 */ /* 0x004fe200078e020b */
[----:B------:R-:W-:Y:S01]  /*bac0*/  LOP3.LUT R11, R15, UR4, RZ, 0xc0, !PT ;  /* 0x000000040f0b7c12 */ /* 0x000fe2000f8ec0ff */
[----:B------:R-:W-:Y:S02]  /*bad0*/  IMAD.MOV.U32 R4, RZ, RZ, 0x1 ;  /* 0x00000001ff047424 */ /* 0x000fe400078e00ff */
[----:B------:R-:W-:Y:S02]  /*bae0*/  IMAD R14, R21, UR9, R14 ;  /* 0x00000009150e7c24 */ /* 0x000fe4000f8e020e */
[----:B------:R-:W-:-:S05]  /*baf0*/  IMAD R11, R20, UR8, R11 ;  /* 0x00000008140b7c24 */ /* 0x000fca000f8e020b */
[----:B------:R-:W-:Y:S02]  /*bb00*/  SEL R20, R11, R14, !P0 ;  /* 0x0000000e0b147207 */ /* 0x000fe40004000000 */
[----:B------:R-:W-:-:S07]  /*bb10*/  SEL R11, R14, R11, !P0 ;  /* 0x0000000b0e0b7207 */ /* 0x000fce0004000000 */
.L_x_304:
[----:B------:R-:W-:Y:S05]  /*bb20*/  BSYNC B1 ;  /* 0x0000000000017941 */ /* 0x000fea0003800000 */
.L_x_303:
[----:B------:R-:W-:-:S13]  /*bb30*/  LOP3.LUT P0, RZ, R4, 0xff, RZ, 0xc0, !PT ;  /* 0x000000ff04ff7812 */ /* 0x000fda000780c0ff */
[----:B------:R-:W-:Y:S05]  /*bb40*/  @P0 BRA `(.L_x_307) ;  /* 0xfffffff400080947 */ /* 0x000fea000383ffff */
[----:B------:R-:W-:Y:S05]  /*bb50*/  BSYNC B0 ;  /* 0x0000000000007941 */ /* 0x000fea0003800000 */
.L_x_296:
[----:B------:R-:W-:-:S03]  /*bb60*/  UMOV UR8, 0xffffffff ;  /* 0xffffffff00087882 */ /* 0x000fc60000000000 */
[----:B------:R-:W-:Y:S05]  /*bb70*/  BRA.DIV UR8, `(.L_x_308) ;  /* 0x0000000608387947 */ /* 0x000fea000b800000 */
[----:B------:R-:W-:-:S13]  /*bb80*/  ELECT P6, URZ, PT ;  /* 0x00000000003f782f */ /* 0x000fda00038c0000 */
.L_x_323:
[----:B------:R-:W-:Y:S04]  /*bb90*/  BSSY B0, `(.L_x_309) ;  /* 0x0000034000007945 */ /* 0x000fe80003800000 */
[----:B------:R-:W-:Y:S05]  /*bba0*/  @!P6 BRA `(.L_x_310) ;  /* 0x0000000000c8e947 */ /* 0x000fea0003800000 */
[----:B------:R-:W-:-:S04]  /*bbb0*/  LOP3.LUT R19, R19, 0x2, RZ, 0xfc, !PT ;  /* 0x0000000213137812 */ /* 0x000fc800078efcff */
[----:B------:R-:W-:-:S13]  /*bbc0*/  ISETP.NE.AND P0, PT, R19, 0x3, PT ;  /* 0x000000031300780c */ /* 0x000fda0003f05270 */
[----:B------:R-:W-:Y:S05]  /*bbd0*/  @!P0 BRA `(.L_x_311) ;  /* 0x0000000000048947 */ /* 0x000fea0003800000 */
[----:B------:R-:W-:Y:S01]  /*bbe0*/  BPT.TRAP 0x1 ;  /* 0x000000040000795c */ /* 0x000fe20000300000 */
.L_x_311:
[----:B------:R-:W0:Y:S01]  /*bbf0*/  S2R R3, SR_CgaCtaId ;  /* 0x0000000000037919 */ /* 0x000e220000008800 */
[----:B------:R-:W-:-:S04]  /*bc00*/  MOV R2, 0x400 ;  /* 0x0000040000027802 */ /* 0x000fc80000000f00 */
[----:B0-----:R-:W-:Y:S02]  /*bc10*/  LEA R3, R3, R2, 0x18 ;  /* 0x0000000203037211 */ /* 0x001fe400078ec0ff */
[----:B------:R-:W-:-:S03]  /*bc20*/  SHF.L.U32 R2, R0, 0x1f, RZ ;  /* 0x0000001f00027819 */ /* 0x000fc600000006ff */
[----:B------:R-:W-:-:S04]  /*bc30*/  VIADD R3, R3, 0x28 ;  /* 0x0000002803037836 */ /* 0x000fc80000000000 */
[C---:B------:R-:W-:Y:S02]  /*bc40*/  IMAD R7, R12.reuse, 0x8, R3 ;  /* 0x000000080c077824 */ /* 0x040fe400078e0203 */
[----:B------:R-:W-:Y:S02]  /*bc50*/  VIADD R12, R12, 0x1 ;  /* 0x000000010c0c7836 */ /* 0x000fe40000000000 */
[----:B------:R-:W0:Y:S03]  /*bc60*/  SYNCS.PHASECHK.TRANS64.TRYWAIT P0, [R7+URZ], R2 ;  /* 0x00000002070075a7 */ /* 0x000e26000800017f */
[----:B------:R-:W-:-:S04]  /*bc70*/  ISETP.NE.AND P1, PT, R12, 0x5, PT ;  /* 0x000000050c00780c */ /* 0x000fc80003f25270 */
[----:B------:R-:W-:Y:S02]  /*bc80*/  SEL R5, RZ, 0x1, P1 ;  /* 0x00000001ff057807 */ /* 0x000fe40000800000 */
[----:B------:R-:W-:Y:S02]  /*bc90*/  SEL R12, R12, RZ, P1 ;  /* 0x000000ff0c0c7207 */ /* 0x000fe40000800000 */
[----:B------:R-:W-:-:S03]  /*bca0*/  LOP3.LUT R5, R0, R5, RZ, 0x3c, !PT ;  /* 0x0000000500057212 */ /* 0x000fc600078e3cff */
[----:B------:R-:W-:Y:S01]  /*bcb0*/  IMAD R9, R12, 0x8, R3 ;  /* 0x000000080c097824 */ /* 0x000fe200078e0203 */
[----:B------:R-:W-:Y:S01]  /*bcc0*/  SHF.L.U32 R4, R5, 0x1f, RZ ;  /* 0x0000001f05047819 */ /* 0x000fe200000006ff */
[----:B0-----:R-:W-:Y:S06]  /*bcd0*/  @!P0 BRA `(.L_x_312) ;  /* 0x0000000400008947 */ /* 0x001fec0003800000 */
.L_x_324:
[----:B------:R-:W1:Y:S01]  /*bce0*/  SYNCS.PHASECHK.TRANS64.TRYWAIT P0, [R9+URZ], R4 ;  /* 0x00000004090075a7 */ /* 0x000e62000800017f */
[----:B------:R-:W-:-:S05]  /*bcf0*/  VIADD R0, R12, 0x1 ;  /* 0x000000010c007836 */ /* 0x000fca0000000000 */
[----:B------:R-:W-:-:S04]  /*bd00*/  ISETP.NE.AND P1, PT, R0, 0x5, PT ;  /* 0x000000050000780c */ /* 0x000fc80003f25270 */
[----:B0-----:R-:W-:Y:S02]  /*bd10*/  SEL R2, RZ, 0x1, P1 ;  /* 0x00000001ff027807 */ /* 0x001fe40000800000 */
[----:B------:R-:W-:Y:S02]  /*bd20*/  SEL R0, R0, RZ, P1 ;  /* 0x000000ff00007207 */ /* 0x000fe40000800000 */
[----:B------:R-:W-:-:S03]  /*bd30*/  LOP3.LUT R7, R5, R2, RZ, 0x3c, !PT ;  /* 0x0000000205077212 */ /* 0x000fc600078e3cff */
[----:B------:R-:W-:Y:S01]  /*bd40*/  IMAD R6, R0, 0x8, R3 ;  /* 0x0000000800067824 */ /* 0x000fe200078e0203 */
[----:B------:R-:W-:Y:S01]  /*bd50*/  SHF.L.U32 R5, R7, 0x1f, RZ ;  /* 0x0000001f07057819 */ /* 0x000fe200000006ff */
[----:B-1----:R-:W-:Y:S06]  /*bd60*/  @!P0 BRA `(.L_x_313) ;  /* 0x0000000000f08947 */ /* 0x002fec0003800000 */
.L_x_325:
[----:B------:R-:W1:Y:S01]  /*bd70*/  SYNCS.PHASECHK.TRANS64.TRYWAIT P0, [R6+URZ], R5 ;  /* 0x00000005060075a7 */ /* 0x000e62000800017f */
[----:B------:R-:W-:-:S05]  /*bd80*/  VIADD R0, R0, 0x1 ;  /* 0x0000000100007836 */ /* 0x000fca0000000000 */
[----:B------:R-:W-:-:S04]  /*bd90*/  ISETP.NE.AND P1, PT, R0, 0x5, PT ;  /* 0x000000050000780c */ /* 0x000fc80003f25270 */
[----:B------:R-:W-:Y:S02]  /*bda0*/  SEL R2, RZ, 0x1, P1 ;  /* 0x00000001ff027807 */ /* 0x000fe40000800000 */
[----:B------:R-:W-:Y:S02]  /*bdb0*/  SEL R0, R0, RZ, P1 ;  /* 0x000000ff00007207 */ /* 0x000fe40000800000 */
[----:B------:R-:W-:-:S03]  /*bdc0*/  LOP3.LUT R7, R7, R2, RZ, 0x3c, !PT ;  /* 0x0000000207077212 */ /* 0x000fc600078e3cff */
[----:B0-----:R-:W-:Y:S01]  /*bdd0*/  IMAD R9, R0, 0x8, R3 ;  /* 0x0000000800097824 */ /* 0x001fe200078e0203 */
[----:B------:R-:W-:Y:S01]  /*bde0*/  SHF.L.U32 R4, R7, 0x1f, RZ ;  /* 0x0000001f07047819 */ /* 0x000fe200000006ff */
[----:B-1----:R-:W-:Y:S06]  /*bdf0*/  @!P0 BRA `(.L_x_314) ;  /* 0x0000000000e08947 */ /* 0x002fec0003800000 */
.L_x_326:
[----:B------:R-:W1:Y:S01]  /*be00*/  SYNCS.PHASECHK.TRANS64.TRYWAIT P0, [R9+URZ], R4 ;  /* 0x00000004090075a7 */ /* 0x000e62000800017f */
[----:B------:R-:W-:-:S05]  /*be10*/  VIADD R0, R0, 0x1 ;  /* 0x0000000100007836 */ /* 0x000fca0000000000 */
[----:B------:R-:W-:-:S04]  /*be20*/  ISETP.NE.AND P1, PT, R0, 0x5, PT ;  /* 0x000000050000780c */ /* 0x000fc80003f25270 */
[----:B------:R-:W-:Y:S02]  /*be30*/  SEL R2, RZ, 0x1, P1 ;  /* 0x00000001ff027807 */ /* 0x000fe40000800000 */
[----:B------:R-:W-:Y:S02]  /*be40*/  SEL R0, R0, RZ, P1 ;  /* 0x000000ff00007207 */ /* 0x000fe40000800000 */
[----:B------:R-:W-:Y:S01]  /*be50*/  LOP3.LUT R2, R7, R2, RZ, 0x3c, !PT ;  /* 0x0000000207027212 */ /* 0x000fe200078e3cff */
[----:B-1----:R-:W-:Y:S06]  /*be60*/  @!P0 BRA `(.L_x_315) ;  /* 0x0000000000d88947 */ /* 0x002fec0003800000 */
.L_x_327:
[----:B------:R-:W-:Y:S01]  /*be70*/  IMAD R3, R0, 0x8, R3 ;  /* 0x0000000800037824 */ /* 0x000fe200078e0203 */
[----:B------:R-:W-:-:S07]  /*be80*/  SHF.L.U32 R0, R2, 0x1f, RZ ;  /* 0x0000001f02007819 */ /* 0x000fce00000006ff */
.L_x_316:
[----:B--2---:R2:W3:Y:S02]  /*be90*/  SYNCS.PHASECHK.TRANS64.TRYWAIT P0, [R3+URZ], R0 ;  /* 0x00000000030075a7 */ /* 0x0044e4000800017f */
[----:B---3--:R-:W-:Y:S05]  /*bea0*/  @!P0 NANOSLEEP.SYNCS 0x989680 ;  /* 0x009896800000895d */ /* 0x008fea0003900000 */
[----:B------:R-:W3:Y:S02]  /*beb0*/  @!P0 SYNCS.PHASECHK.TRANS64 P0, [R3+URZ], R0 ;  /* 0x00000000030085a7 */ /* 0x000ee4000800007f */
[----:B---3--:R-:W-:Y:S05]  /*bec0*/  @!P0 BRA `(.L_x_316) ;  /* 0xfffffffc00f08947 */ /* 0x008fea000383ffff */
.L_x_310:
[----:B------:R-:W-:Y:S05]  /*bed0*/  BSYNC B0 ;  /* 0x0000000000007941 */ /* 0x000fea0003800000 */
.L_x_309:
[----:B------:R-:W-:Y:S05]  /*bee0*/  EXIT ;  /* 0x000000000000794d */ /* 0x000fea0003800000 */
.L_x_21:
[----:B---3--:R3:W4:Y:S02]  /*bef0*/  SYNCS.PHASECHK.TRANS64.TRYWAIT P1, [R3+URZ], R0 ;  /* 0x00000000030075a7 */ /* 0x008724000802017f */
[----:B----4-:R-:W-:Y:S05]  /*bf00*/  @!P1 NANOSLEEP.SYNCS 0x989680 ;  /* 0x009896800000995d */ /* 0x010fea0003900000 */
[----:B------:R-:W4:Y:S02]  /*bf10*/  @!P1 SYNCS.PHASECHK.TRANS64 P1, [R3+URZ], R0 ;  /* 0x00000000030095a7 */ /* 0x000f24000802007f */
[----:B----4-:R-:W-:Y:S05]  /*bf20*/  @!P1 BRA `(.L_x_21) ;  /* 0xfffffffc00f09947 */ /* 0x010fea000383ffff */
[----:B------:R-:W-:Y:S05]  /*bf30*/  BRA `(.L_x_20) ;  /* 0xffffff5400807947 */ /* 0x000fea000383ffff */
.L_x_26:
[----:B-1----:R1:W2:Y:S02]  /*bf40*/  SYNCS.PHASECHK.TRANS64.TRYWAIT P1, [R5+URZ], R4 ;  /* 0x00000004050075a7 */ /* 0x0022a4000802017f */
[----:B--2---:R-:W-:Y:S05]  /*bf50*/  @!P1 NANOSLEEP.SYNCS 0x989680 ;  /* 0x009896800000995d */ /* 0x004fea0003900000 */
[----:B------:R-:W2:Y:S02]  /*bf60*/  @!P1 SYNCS.PHASECHK.TRANS64 P1, [R5+URZ], R4 ;  /* 0x00000004050095a7 */ /* 0x000ea4000802007f */
[----:B--2---:R-:W-:Y:S05]  /*bf70*/  @!P1 BRA `(.L_x_26) ;  /* 0xfffffffc00f09947 */ /* 0x004fea000383ffff */
[----:B------:R-:W-:Y:S05]  /*bf80*/  BRA `(.L_x_25) ;  /* 0xffffff5800fc7947 */ /* 0x000fea000383ffff */
.L_x_297:
[----:B------:R-:W-:Y:S01]  /*bf90*/  BSSY B1, `(.L_x_317) ;  /* 0x0000006000017945 */ /* 0x000fe20003800000 */
[----:B------:R-:W-:-:S07]  /*bfa0*/  IMAD.MOV.U32 R15, RZ, RZ, -0x1 ;  /* 0xffffffffff0f7424 */ /* 0x000fce00078e00ff */
[----:B------:R-:W-:Y:S05]  /*bfb0*/  WARPSYNC.COLLECTIVE R15, `(.L_x_318) ;  /* 0x000000000f0c7348 */ /* 0x000fea0003c00000 */
[----:B------:R-:W-:Y:S02]  /*bfc0*/  ELECT P6, UR62, PT ;  /* 0x00000000003e782f */ /* 0x000fe400038c0000 */
[----:B------:R-:W-:Y:S01]  /*bfd0*/  MOV R14, UR62 ;  /* 0x0000003e000e7c02 */ /* 0x000fe20008000f00 */
[----:B------:R-:W-:Y:S10]  /*bfe0*/  ENDCOLLECTIVE ;  /* 0x000000000000791b */ /* 0x000ff40003800000 */
.L_x_318:
[----:B------:R-:W-:Y:S05]  /*bff0*/  BSYNC B1 ;  /* 0x0000000000017941 */ /* 0x000fea0003800000 */
.L_x_317:
[----:B------:R-:W-:Y:S05]  /*c000*/  BRA `(.L_x_319) ;  /* 0xffffffec00e47947 */ /* 0x000fea000383ffff */
.L_x_300:
[----:B0-----:R0:W1:Y:S02]  /*c010*/  SYNCS.PHASECHK.TRANS64.TRYWAIT P0, [R14+URZ+0x28], R7 ;  /* 0x000028070e0075a7 */ /* 0x001064000800017f */
[----:B-1----:R-:W-:Y:S05]  /*c020*/  @!P0 NANOSLEEP.SYNCS 0x989680 ;  /* 0x009896800000895d */ /* 0x002fea0003900000 */
[----:B------:R-:W1:Y:S02]  /*c030*/  @!P0 SYNCS.PHASECHK.TRANS64 P0, [R14+URZ+0x28], R7 ;  /* 0x000028070e0085a7 */ /* 0x000e64000800007f */
[----:B-1----:R-:W-:Y:S05]  /*c040*/  @!P0 BRA `(.L_x_300) ;  /* 0xfffffffc00f08947 */ /* 0x002fea000383ffff */
[----:B------:R-:W-:Y:S05]  /*c050*/  BRA `(.L_x_320) ;  /* 0xfffffff000207947 */ /* 0x000fea000383ffff */
.L_x_308:
[----:B------:R-:W-:Y:S01]  /*c060*/  BSSY B0, `(.L_x_321) ;  /* 0x0000006000007945 */ /* 0x000fe20003800000 */
[----:B------:R-:W-:-:S07]  /*c070*/  IMAD.MOV.U32 R15, RZ, RZ, -0x1 ;  /* 0xffffffffff0f7424 */ /* 0x000fce00078e00ff */
[----:B------:R-:W-:Y:S05]  /*c080*/  WARPSYNC.COLLECTIVE R15, `(.L_x_322) ;  /* 0x000000000f0c7348 */ /* 0x000fea0003c00000 */
[----:B------:R-:W-:Y:S02]  /*c090*/  ELECT P6, UR62, PT ;  /* 0x00000000003e782f */ /* 0x000fe400038c0000 */
[----:B------:R-:W-:Y:S01]  /*c0a0*/  MOV R14, UR62 ;  /* 0x0000003e000e7c02 */ /* 0x000fe20008000f00 */
[----:B------:R-:W-:Y:S10]  /*c0b0*/  ENDCOLLECTIVE ;  /* 0x000000000000791b */ /* 0x000ff40003800000 */
.L_x_322:
[----:B------:R-:W-:Y:S05]  /*c0c0*/  BSYNC B0 ;  /* 0x0000000000007941 */ /* 0x000fea0003800000 */
.L_x_321:
[----:B------:R-:W-:Y:S05]  /*c0d0*/  BRA `(.L_x_323) ;  /* 0xfffffff800ac7947 */ /* 0x000fea000383ffff */
.L_x_312:
[----:B0-----:R0:W1:Y:S02]  /*c0e0*/  SYNCS.PHASECHK.TRANS64.TRYWAIT P0, [R7+URZ], R2 ;  /* 0x00000002070075a7 */ /* 0x001064000800017f */
[----:B-1----:R-:W-:Y:S05]  /*c0f0*/  @!P0 NANOSLEEP.SYNCS 0x989680 ;  /* 0x009896800000895d */ /* 0x002fea0003900000 */
[----:B------:R-:W1:Y:S02]  /*c100*/  @!P0 SYNCS.PHASECHK.TRANS64 P0, [R7+URZ], R2 ;  /* 0x00000002070085a7 */ /* 0x000e64000800007f */
[----:B-1----:R-:W-:Y:S05]  /*c110*/  @!P0 BRA `(.L_x_312) ;  /* 0xfffffffc00f08947 */ /* 0x002fea000383ffff */
[----:B------:R-:W-:Y:S05]  /*c120*/  BRA `(.L_x_324) ;  /* 0xfffffff800ec7947 */ /* 0x000fea000383ffff */
.L_x_313:
[----:B0-----:R0:W1:Y:S02]  /*c130*/  SYNCS.PHASECHK.TRANS64.TRYWAIT P0, [R9+URZ], R4 ;  /* 0x00000004090075a7 */ /* 0x001064000800017f */
[----:B-1----:R-:W-:Y:S05]  /*c140*/  @!P0 NANOSLEEP.SYNCS 0x989680 ;  /* 0x009896800000895d */ /* 0x002fea0003900000 */
[----:B------:R-:W1:Y:S02]  /*c150*/  @!P0 SYNCS.PHASECHK.TRANS64 P0, [R9+URZ], R4 ;  /* 0x00000004090085a7 */ /* 0x000e64000800007f */
[----:B-1----:R-:W-:Y:S05]  /*c160*/  @!P0 BRA `(.L_x_313) ;  /* 0xfffffffc00f08947 */ /* 0x002fea000383ffff */
[----:B------:R-:W-:Y:S05]  /*c170*/  BRA `(.L_x_325) ;  /* 0xfffffff800fc7947 */ /* 0x000fea000383ffff */
.L_x_314:
[----:B0-----:R0:W1:Y:S02]  /*c180*/  SYNCS.PHASECHK.TRANS64.TRYWAIT P0, [R6+URZ], R5 ;  /* 0x00000005060075a7 */ /* 0x001064000800017f */
[----:B-1----:R-:W-:Y:S05]  /*c190*/  @!P0 NANOSLEEP.SYNCS 0x989680 ;  /* 0x009896800000895d */ /* 0x002fea0003900000 */
[----:B------:R-:W1:Y:S02]  /*c1a0*/  @!P0 SYNCS.PHASECHK.TRANS64 P0, [R6+URZ], R5 ;  /* 0x00000005060085a7 */ /* 0x000e64000800007f */
[----:B-1----:R-:W-:Y:S05]  /*c1b0*/  @!P0 BRA `(.L_x_314) ;  /* 0xfffffffc00f08947 */ /* 0x002fea000383ffff */
[----:B------:R-:W-:Y:S05]  /*c1c0*/  BRA `(.L_x_326) ;  /* 0xfffffffc000c7947 */ /* 0x000fea000383ffff */
.L_x_315:
[----:B-1----:R1:W2:Y:S02]  /*c1d0*/  SYNCS.PHASECHK.TRANS64.TRYWAIT P0, [R9+URZ], R4 ;  /* 0x00000004090075a7 */ /* 0x0022a4000800017f */
[----:B--2---:R-:W-:Y:S05]  /*c1e0*/  @!P0 NANOSLEEP.SYNCS 0x989680 ;  /* 0x009896800000895d */ /* 0x004fea0003900000 */
[----:B------:R-:W2:Y:S02]  /*c1f0*/  @!P0 SYNCS.PHASECHK.TRANS64 P0, [R9+URZ], R4 ;  /* 0x00000004090085a7 */ /* 0x000ea4000800007f */
[----:B--2---:R-:W-:Y:S05]  /*c200*/  @!P0 BRA `(.L_x_315) ;  /* 0xfffffffc00f08947 */ /* 0x004fea000383ffff */
[----:B------:R-:W-:Y:S05]  /*c210*/  BRA `(.L_x_327) ;  /* 0xfffffffc00147947 */ /* 0x000fea000383ffff */
.L_x_328:
[----:B------:R-:W-:-:S00]  /*c220*/  BRA `(.L_x_328) ;  /* 0xfffffffc00fc7947 */ /* 0x000fc0000383ffff */
[----:B------:R-:W-:-:S00]  /*c230*/  NOP ;  /* 0x0000000000007918 */ /* 0x000fc00000000000 */
        /* <DEDUP_REMOVED lines=12> */
.L_x_329:


//--------------------- .nv.global.init           --------------------------
	.section	.nv.global.init,"aw",@progbits
.nv.global.init:
	.type		$str$22,@object
	.size		$str$22,($str$23 - $str$22)
$str$22:
        /*0000*/ 	.byte	0x6b, 0x5f, 0x74, 0x69, 0x6c, 0x65, 0x5f, 0x63, 0x6f, 0x75, 0x6e, 0x74, 0x20, 0x3e, 0x3d, 0x20
        /*0010*/ 	.byte	0x31, 0x00
	.type		$str$23,@object
	.size		$str$23,(__unnamed_1 - $str$23)
$str$23:
        /*0012*/ 	.byte	0x2f, 0x74, 0x6d, 0x70, 0x2f, 0x63, 0x75, 0x74, 0x6c, 0x61, 0x73, 0x73, 0x5f, 0x73, 0x77, 0x65
        /*0022*/ 	.byte	0x65, 0x70, 0x5f, 0x73, 0x72, 0x63, 0x2f, 0x69, 0x6e, 0x63, 0x6c, 0x75, 0x64, 0x65, 0x2f, 0x63
        /*0032*/ 	.byte	0x75, 0x74, 0x6c, 0x61, 0x73, 0x73, 0x2f, 0x67, 0x65, 0x6d, 0x6d, 0x2f, 0x63, 0x6f, 0x6c, 0x6c
        /*0042*/ 	.byte	0x65, 0x63, 0x74, 0x69, 0x76, 0x65, 0x2f, 0x73, 0x6d, 0x39, 0x30, 0x5f, 0x6d, 0x6d, 0x61, 0x5f
        /*0052*/ 	.byte	0x74, 0x6d, 0x61, 0x5f, 0x67, 0x6d, 0x6d, 0x61, 0x5f, 0x73, 0x73, 0x5f, 0x77, 0x61, 0x72, 0x70
        /*0062*/ 	.byte	0x73, 0x70, 0x65, 0x63, 0x69, 0x61, 0x6c, 0x69, 0x7a, 0x65, 0x64, 0x2e, 0x68, 0x70, 0x70, 0x00
	.type		__unnamed_1,@object
	.size		__unnamed_1,(.L_0 - __unnamed_1)
__unnamed_1:
        /*0072*/ 	.byte	0x76, 0x6f, 0x69, 0x64, 0x20, 0x63, 0x75, 0x74, 0x6c, 0x61, 0x73, 0x73, 0x3a, 0x3a, 0x67, 0x65
        /* <DEDUP_REMOVED lines=178> */
        /*0ba2*/ 	.byte	0x74, 0x79, 0x5d, 0x00
.L_0:


//--------------------- .nv.shared._ZN7cutlass13device_kernelINS_4gemm6kernel13GemmUniversalIN4cute5tupleIJiiiiEEENS1_10collective13CollectiveMmaINS1_34MainloopSm90TmaGmmaWarpSpecializedILi5ENS5_IJNS4_1CILi2EEESB_NSA_ILi1EEEEEENS1_35KernelTmaWarpSpecializedCooperativeEEENS5_IJNSA_ILi128EEENSA_ILi256EEENSA_ILi64EEEEEENS_10tfloat32_tENS5_IJlSC_lEEESK_SL_NS4_8TiledMMAINS4_8MMA_AtomIJNS4_4SM904GMMA30MMA_64x256x8_F32TF32TF32_SS_TNILNSP_7ScaleInE1ELSR_1EEEEEENS4_6LayoutINS5_IJSB_SC_SC_EEENS5_IJSC_NSA_ILi0EEESW_EEEEENS5_IJNS4_10UnderscoreESZ_SZ_EEEEENS4_23SM90_TMA_LOAD_MULTICASTENS4_14ComposedLayoutINS4_7SwizzleILi3ELi4ELi3EEENS4_18smem_ptr_flag_bitsILi32EEENSU_INS5_IJNSA_ILi8EEENSA_ILi32EEEEEENS5_IJS19_SC_EEEEEEEvNS4_8identityES12_S1D_vS1E_EENS_8epilogue10collective6detail29Sm90TmaWarpSpecializedAdapterINS1H_15DefaultEpilogueISK_SL_SL_NS1G_6thread17LinearCombinationISK_Li1EffLNS1L_9ScaleType4KindE0ELNS_15FloatRoundStyleE2ESK_EENS1_15EpilogueDefaultEEEEEvvEEEEvNT_6ParamsE --------------------------
	.section	.nv.shared._ZN7cutlass13device_kernelINS_4gemm6kernel13GemmUniversalIN4cute5tupleIJiiiiEEENS1_10collective13CollectiveMmaINS1_34MainloopSm90TmaGmmaWarpSpecializedILi5ENS5_IJNS4_1CILi2EEESB_NSA_ILi1EEEEEENS1_35KernelTmaWarpSpecializedCooperativeEEENS5_IJNSA_ILi128EEENSA_ILi256EEENSA_ILi64EEEEEENS_10tfloat32_tENS5_IJlSC_lEEESK_SL_NS4_8TiledMMAINS4_8MMA_AtomIJNS4_4SM904GMMA30MMA_64x256x8_F32TF32TF32_SS_TNILNSP_7ScaleInE1ELSR_1EEEEEENS4_6LayoutINS5_IJSB_SC_SC_EEENS5_IJSC_NSA_ILi0EEESW_EEEEENS5_IJNS4_10UnderscoreESZ_SZ_EEEEENS4_23SM90_TMA_LOAD_MULTICASTENS4_14ComposedLayoutINS4_7SwizzleILi3ELi4ELi3EEENS4_18smem_ptr_flag_bitsILi32EEENSU_INS5_IJNSA_ILi8EEENSA_ILi32EEEEEENS5_IJS19_SC_EEEEEEEvNS4_8identityES12_S1D_vS1E_EENS_8epilogue10collective6detail29Sm90TmaWarpSpecializedAdapterINS1H_15DefaultEpilogueISK_SL_SL_NS1G_6thread17LinearCombinationISK_Li1EffLNS1L_9ScaleType4KindE0ELNS_15FloatRoundStyleE2ESK_EENS1_15EpilogueDefaultEEEEEvvEEEEvNT_6ParamsE,"aw",@nobits
	.sectionflags	@""
	.align	16
	.zero		1024


//--------------------- .nv.shared.reserved.0     --------------------------
	.section	.nv.shared.reserved.0,"aw",@nobits
	.weak		__nv_reservedSMEM_offset_0_alias
	.size		__nv_reservedSMEM_offset_0_alias, 0, 0
	.other		__nv_reservedSMEM_offset_0_alias,@"STO_CUDA_RESERVED_SHARED STV_DEFAULT"
__nv_reservedSMEM_offset_0_alias:
	.zero		0


//--------------------- .nv.global                --------------------------
	.section	.nv.global,"aw",@nobits
.nv.global:
	.type		_ZN39_INTERNAL_0a3af0ed_4_k_cu_bbd07bbb_71064cute1_E,@object
	.size		_ZN39_INTERNAL_0a3af0ed_4_k_cu_bbd07bbb_71064cute1_E,(_ZN39_INTERNAL_0a3af0ed_4_k_cu_bbd07bbb_71064cuda3std3__45__cpo6cbeginE - _ZN39_INTERNAL_0a3af0ed_4_k_cu_bbd07bbb_71064cute1_E)
_ZN39_INTERNAL_0a3af0ed_4_k_cu_bbd07bbb_71064cute1_E:
	.zero		1
	.type		_ZN39_INTERNAL_0a3af0ed_4_k_cu_bbd07bbb_71064cuda3std3__45__cpo6cbeginE,@object
	.size		_ZN39_INTERNAL_0a3af0ed_4_k_cu_bbd07bbb_71064cuda3std3__45__cpo6cbeginE,(_ZN39_INTERNAL_0a3af0ed_4_k_cu_bbd07bbb_71064cuda3std3__48in_placeE - _ZN39_INTERNAL_0a3af0ed_4_k_cu_bbd07bbb_71064cuda3std3__45__cpo6cbeginE)
_ZN39_INTERNAL_0a3af0ed_4_k_cu_bbd07bbb_71064cuda3std3__45__cpo6cbeginE:
	.zero		1
	.type		_ZN39_INTERNAL_0a3af0ed_4_k_cu_bbd07bbb_71064cuda3std3__48in_placeE,@object
	.size		_ZN39_INTERNAL_0a3af0ed_4_k_cu_bbd07bbb_71064cuda3std3__48in_placeE,(_ZN39_INTERNAL_0a3af0ed_4_k_cu_bbd07bbb_71064cuda3std6ranges3__45__cpo9iter_moveE - _ZN39_INTERNAL_0a3af0ed_4_k_cu_bbd07bbb_71064cuda3std3__48in_placeE)
_ZN39_INTERNAL_0a3af0ed_4_k_cu_bbd07bbb_71064cuda3std3__48in_placeE:
	.zero		1
	.type		_ZN39_INTERNAL_0a3af0ed_4_k_cu_bbd07bbb_71064cuda3std6ranges3__45__cpo9iter_moveE,@object
	.size		_ZN39_INTERNAL_0a3af0ed_4_k_cu_bbd07bbb_71064cuda3std6ranges3__45__cpo9iter_moveE,(_ZN39_INTERNAL_0a3af0ed_4_k_cu_bbd07bbb_71064cuda3std3__45__cpo5beginE - _ZN39_INTERNAL_0a3af0ed_4_k_cu_bbd07bbb_71064cuda3std6ranges3__45__cpo9iter_moveE)
_ZN39_INTERNAL_0a3af0ed_4_k_cu_bbd07bbb_71064cuda3std6ranges3__45__cpo9iter_moveE:
	.zero		1
	.type		_ZN39_INTERNAL_0a3af0ed_4_k_cu_bbd07bbb_71064cuda3std3__45__cpo5beginE,@object
	.size		_ZN39_INTERNAL_0a3af0ed_4_k_cu_bbd07bbb_71064cuda3std3__45__cpo5beginE,(_ZN39_INTERNAL_0a3af0ed_4_k_cu_bbd07bbb_71064cuda3std3__441_GLOBAL__N__0a3af0ed_4_k_cu_bbd07bbb_71066ignoreE - _ZN39_INTERNAL_0a3af0ed_4_k_cu_bbd07bbb_71064cuda3std3__45__cpo5beginE)
_ZN39_INTERNAL_0a3af0ed_4_k_cu_bbd07bbb_71064cuda3std3__45__cpo5beginE:
	.zero		1
	.type		_ZN39_INTERNAL_0a3af0ed_4_k_cu_bbd07bbb_71064cuda3std3__441_GLOBAL__N__0a3af0ed_4_k_cu_bbd07bbb_71066ignoreE,@object
	.size		_ZN39_INTERNAL_0a3af0ed_4_k_cu_bbd07bbb_71064cuda3std3__441_GLOBAL__N__0a3af0ed_4_k_cu_bbd07bbb_71066ignoreE,(_ZN39_INTERNAL_0a3af0ed_4_k_cu_bbd07bbb_71064cute7productE - _ZN39_INTERNAL_0a3af0ed_4_k_cu_bbd07bbb_71064cuda3std3__441_GLOBAL__N__0a3af0ed_4_k_cu_bbd07bbb_71066ignoreE)
_ZN39_INTERNAL_0a3af0ed_4_k_cu_bbd07bbb_71064cuda3std3__441_GLOBAL__N__0a3af0ed_4_k_cu_bbd07bbb_71066ignoreE:
	.zero		1
	.type		_ZN39_INTERNAL_0a3af0ed_4_k_cu_bbd07bbb_71064cute7productE,@object
	.size		_ZN39_INTERNAL_0a3af0ed_4_k_cu_bbd07bbb_71064cute7productE,(_ZN39_INTERNAL_0a3af0ed_4_k_cu_bbd07bbb_71064cuda3std3__45__cpo3endE - _ZN39_INTERNAL_0a3af0ed_4_k_cu_bbd07bbb_71064cute7productE)
_ZN39_INTERNAL_0a3af0ed_4_k_cu_bbd07bbb_71064cute7productE:
	.zero		1
	.type		_ZN39_INTERNAL_0a3af0ed_4_k_cu_bbd07bbb_71064cuda3std3__45__cpo3endE,@object
	.size		_ZN39_INTERNAL_0a3af0ed_4_k_cu_bbd07bbb_71064cuda3std3__45__cpo3endE,(_ZN39_INTERNAL_0a3af0ed_4_k_cu_bbd07bbb_71064cuda3std3__419piecewise_constructE - _ZN39_INTERNAL_0a3af0ed_4_k_cu_bbd07bbb_71064cuda3std3__45__cpo3endE)
_ZN39_INTERNAL_0a3af0ed_4_k_cu_bbd07bbb_71064cuda3std3__45__cpo3endE:
	.zero		1
	.type		_ZN39_INTERNAL_0a3af0ed_4_k_cu_bbd07bbb_71064cuda3std3__419piecewise_constructE,@object
	.size		_ZN39_INTERNAL_0a3af0ed_4_k_cu_bbd07bbb_71064cuda3std3__419piecewise_constructE,(_ZN39_INTERNAL_0a3af0ed_4_k_cu_bbd07bbb_71064cuda3std3__45__cpo4cendE - _ZN39_INTERNAL_0a3af0ed_4_k_cu_bbd07bbb_71064cuda3std3__419piecewise_constructE)
_ZN39_INTERNAL_0a3af0ed_4_k_cu_bbd07bbb_71064cuda3std3__419piecewise_constructE:
	.zero		1
	.type		_ZN39_INTERNAL_0a3af0ed_4_k_cu_bbd07bbb_71064cuda3std3__45__cpo4cendE,@object
	.size		_ZN39_INTERNAL_0a3af0ed_4_k_cu_bbd07bbb_71064cuda3std3__45__cpo4cendE,(_ZN39_INTERNAL_0a3af0ed_4_k_cu_bbd07bbb_71064cuda3std6ranges3__45__cpo4swapE - _ZN39_INTERNAL_0a3af0ed_4_k_cu_bbd07bbb_71064cuda3std3__45__cpo4cendE)
_ZN39_INTERNAL_0a3af0ed_4_k_cu_bbd07bbb_71064cuda3std3__45__cpo4cendE:
	.zero		1
	.type		_ZN39_INTERNAL_0a3af0ed_4_k_cu_bbd07bbb_71064cuda3std6ranges3__45__cpo4swapE,@object
	.size		_ZN39_INTERNAL_0a3af0ed_4_k_cu_bbd07bbb_71064cuda3std6ranges3__45__cpo4swapE,(.L_8 - _ZN39_INTERNAL_0a3af0ed_4_k_cu_bbd07bbb_71064cuda3std6ranges3__45__cpo4swapE)
_ZN39_INTERNAL_0a3af0ed_4_k_cu_bbd07bbb_71064cuda3std6ranges3__45__cpo4swapE:
	.zero		1
.L_8:


//--------------------- .nv.constant0._ZN7cutlass13device_kernelINS_4gemm6kernel13GemmUniversalIN4cute5tupleIJiiiiEEENS1_10collective13CollectiveMmaINS1_34MainloopSm90TmaGmmaWarpSpecializedILi5ENS5_IJNS4_1CILi2EEESB_NSA_ILi1EEEEEENS1_35KernelTmaWarpSpecializedCooperativeEEENS5_IJNSA_ILi128EEENSA_ILi256EEENSA_ILi64EEEEEENS_10tfloat32_tENS5_IJlSC_lEEESK_SL_NS4_8TiledMMAINS4_8MMA_AtomIJNS4_4SM904GMMA30MMA_64x256x8_F32TF32TF32_SS_TNILNSP_7ScaleInE1ELSR_1EEEEEENS4_6LayoutINS5_IJSB_SC_SC_EEENS5_IJSC_NSA_ILi0EEESW_EEEEENS5_IJNS4_10UnderscoreESZ_SZ_EEEEENS4_23SM90_TMA_LOAD_MULTICASTENS4_14ComposedLayoutINS4_7SwizzleILi3ELi4ELi3EEENS4_18smem_ptr_flag_bitsILi32EEENSU_INS5_IJNSA_ILi8EEENSA_ILi32EEEEEENS5_IJS19_SC_EEEEEEEvNS4_8identityES12_S1D_vS1E_EENS_8epilogue10collective6detail29Sm90TmaWarpSpecializedAdapterINS1H_15DefaultEpilogueISK_SL_SL_NS1G_6thread17LinearCombinationISK_Li1EffLNS1L_9ScaleType4KindE0ELNS_15FloatRoundStyleE2ESK_EENS1_15EpilogueDefaultEEEEEvvEEEEvNT_6ParamsE --------------------------
	.section	.nv.constant0._ZN7cutlass13device_kernelINS_4gemm6kernel13GemmUniversalIN4cute5tupleIJiiiiEEENS1_10collective13CollectiveMmaINS1_34MainloopSm90TmaGmmaWarpSpecializedILi5ENS5_IJNS4_1CILi2EEESB_NSA_ILi1EEEEEENS1_35KernelTmaWarpSpecializedCooperativeEEENS5_IJNSA_ILi128EEENSA_ILi256EEENSA_ILi64EEEEEENS_10tfloat32_tENS5_IJlSC_lEEESK_SL_NS4_8TiledMMAINS4_8MMA_AtomIJNS4_4SM904GMMA30MMA_64x256x8_F32TF32TF32_SS_TNILNSP_7ScaleInE1ELSR_1EEEEEENS4_6LayoutINS5_IJSB_SC_SC_EEENS5_IJSC_NSA_ILi0EEESW_EEEEENS5_IJNS4_10UnderscoreESZ_SZ_EEEEENS4_23SM90_TMA_LOAD_MULTICASTENS4_14ComposedLayoutINS4_7SwizzleILi3ELi4ELi3EEENS4_18smem_ptr_flag_bitsILi32EEENSU_INS5_IJNSA_ILi8EEENSA_ILi32EEEEEENS5_IJS19_SC_EEEEEEEvNS4_8identityES12_S1D_vS1E_EENS_8epilogue10collective6detail29Sm90TmaWarpSpecializedAdapterINS1H_15DefaultEpilogueISK_SL_SL_NS1G_6thread17LinearCombinationISK_Li1EffLNS1L_9ScaleType4KindE0ELNS_15FloatRoundStyleE2ESK_EENS1_15EpilogueDefaultEEEEEvvEEEEvNT_6ParamsE,"a",@progbits
	.sectionflags	@""
	.align	4
.nv.constant0._ZN7cutlass13device_kernelINS_4gemm6kernel13GemmUniversalIN4cute5tupleIJiiiiEEENS1_10collective13CollectiveMmaINS1_34MainloopSm90TmaGmmaWarpSpecializedILi5ENS5_IJNS4_1CILi2EEESB_NSA_ILi1EEEEEENS1_35KernelTmaWarpSpecializedCooperativeEEENS5_IJNSA_ILi128EEENSA_ILi256EEENSA_ILi64EEEEEENS_10tfloat32_tENS5_IJlSC_lEEESK_SL_NS4_8TiledMMAINS4_8MMA_AtomIJNS4_4SM904GMMA30MMA_64x256x8_F32TF32TF32_SS_TNILNSP_7ScaleInE1ELSR_1EEEEEENS4_6LayoutINS5_IJSB_SC_SC_EEENS5_IJSC_NSA_ILi0EEESW_EEEEENS5_IJNS4_10UnderscoreESZ_SZ_EEEEENS4_23SM90_TMA_LOAD_MULTICASTENS4_14ComposedLayoutINS4_7SwizzleILi3ELi4ELi3EEENS4_18smem_ptr_flag_bitsILi32EEENSU_INS5_IJNSA_ILi8EEENSA_ILi32EEEEEENS5_IJS19_SC_EEEEEEEvNS4_8identityES12_S1D_vS1E_EENS_8epilogue10collective6detail29Sm90TmaWarpSpecializedAdapterINS1H_15DefaultEpilogueISK_SL_SL_NS1G_6thread17LinearCombinationISK_Li1EffLNS1L_9ScaleType4KindE0ELNS_15FloatRoundStyleE2ESK_EENS1_15EpilogueDefaultEEEEEvvEEEEvNT_6ParamsE:
	.zero		1664


//--------------------- SYMBOLS --------------------------

	.type		.nv.reservedSmem.offset0,@object
	.size		.nv.reservedSmem.offset0,0x4
	.type		__assertfail,@function
